	.target	sm_90a

	.elftype	@"ET_EXEC"


//--------------------- .note.nv.tkinfo           --------------------------
	.section	.note.nv.tkinfo,"",@"SHT_NOTE"
	.sectionflags	@"SHF_NOTE_NV_TKINFO"
	.tkinfo
        /*0018*/ 	.word	0x00000002
        /*0030*/ 	.string	""
        /*0030*/ 	.string	"ptxas"
        /*0030*/ 	.string	"Cuda compilation tools, release 13.0, V13.0.88"
        /*0030*/ 	.string	"Build cuda_13.0.r13.0/compiler.36424714_0"
        /*0030*/ 	.string	"-arch sm_90a -m 64 "



//--------------------- .note.nv.cuinfo           --------------------------
	.section	.note.nv.cuinfo,"",@"SHT_NOTE"
	.sectionflags	@"SHF_NOTE_NV_CUINFO"
        /*0018*/ 	.short	0x0002
        /*001a*/ 	.short	0x005a
        /*001c*/ 	.short	0x0082
	.zero		2


//--------------------- .nv.info                  --------------------------
	.section	.nv.info,"",@"SHT_CUDA_INFO"
	.align	4


	//----- nvinfo : EIATTR_REGCOUNT
	.align		4
        /*0000*/ 	.byte	0x04, 0x2f
        /*0002*/ 	.short	(.L_12 - .L_11)
	.align		4
.L_11:
        /*0004*/ 	.word	index@(_ZN7cutlass13device_kernelIN5flash19enable_sm80_to_sm89INS1_16FlashAttnFwdSm80INS1_25CollectiveMainloopFwdSm80ILi8ELi1ELb1EN4cute5tupleIJNS5_1CILi128EEENS7_ILi112EEES8_EEELi128ENS_6half_tEfNS_4arch4Sm80ELb1ELb0ELb1ELb1ELb0ELb1ELb1ELb1EEENS1_21CollectiveEpilogueFwdINS6_IJS8_S8_S9_EEENS6_IJNS7_ILi1EEESH_SH_EEESB_SD_Li256ELb1ELb1ELb1ELb0EEENS1_36VarlenDynamicPersistentTileSchedulerILi128ELi112ELi256ELi256ELb1ELb1ELb0ELb1ELb1ELb1EEEEEEEEEvNT_6ParamsE)
        /*0008*/ 	.word	0x00000004


	//----- nvinfo : EIATTR_FRAME_SIZE
	.align		4
.L_12:
        /*000c*/ 	.byte	0x04, 0x11
        /*000e*/ 	.short	(.L_14 - .L_13)
	.align		4
.L_13:
        /*0010*/ 	.word	index@(_ZN7cutlass13device_kernelIN5flash19enable_sm80_to_sm89INS1_16FlashAttnFwdSm80INS1_25CollectiveMainloopFwdSm80ILi8ELi1ELb1EN4cute5tupleIJNS5_1CILi128EEENS7_ILi112EEES8_EEELi128ENS_6half_tEfNS_4arch4Sm80ELb1ELb0ELb1ELb1ELb0ELb1ELb1ELb1EEENS1_21CollectiveEpilogueFwdINS6_IJS8_S8_S9_EEENS6_IJNS7_ILi1EEESH_SH_EEESB_SD_Li256ELb1ELb1ELb1ELb0EEENS1_36VarlenDynamicPersistentTileSchedulerILi128ELi112ELi256ELi256ELb1ELb1ELb0ELb1ELb1ELb1EEEEEEEEEvNT_6ParamsE)
        /*0014*/ 	.word	0x00000000


	//----- nvinfo : EIATTR_REGCOUNT
	.align		4
.L_14:
        /*0018*/ 	.byte	0x04, 0x2f
        /*001a*/ 	.short	(.L_16 - .L_15)
	.align		4
.L_15:
        /*001c*/ 	.word	index@(_ZN7cutlass13device_kernelIN5flash19enable_sm80_to_sm89INS1_16FlashAttnFwdSm80INS1_25CollectiveMainloopFwdSm80ILi8ELi1ELb1EN4cute5tupleIJNS5_1CILi128EEENS7_ILi112EEES8_EEELi128ENS_6half_tEfNS_4arch4Sm80ELb1ELb0ELb1ELb1ELb0ELb0ELb1ELb1EEENS1_21CollectiveEpilogueFwdINS6_IJS8_S8_S9_EEENS6_IJNS7_ILi1EEESH_SH_EEESB_SD_Li256ELb1ELb1ELb1ELb0EEENS1_36VarlenDynamicPersistentTileSchedulerILi128ELi112ELi256ELi256ELb1ELb1ELb0ELb1ELb1ELb1EEEEEEEEEvNT_6ParamsE)
        /*0020*/ 	.word	0x00000004


	//----- nvinfo : EIATTR_FRAME_SIZE
	.align		4
.L_16:
        /*0024*/ 	.byte	0x04, 0x11
        /*0026*/ 	.short	(.L_18 - .L_17)
	.align		4
.L_17:
        /*0028*/ 	.word	index@(_ZN7cutlass13device_kernelIN5flash19enable_sm80_to_sm89INS1_16FlashAttnFwdSm80INS1_25CollectiveMainloopFwdSm80ILi8ELi1ELb1EN4cute5tupleIJNS5_1CILi128EEENS7_ILi112EEES8_EEELi128ENS_6half_tEfNS_4arch4Sm80ELb1ELb0ELb1ELb1ELb0ELb0ELb1ELb1EEENS1_21CollectiveEpilogueFwdINS6_IJS8_S8_S9_EEENS6_IJNS7_ILi1EEESH_SH_EEESB_SD_Li256ELb1ELb1ELb1ELb0EEENS1_36VarlenDynamicPersistentTileSchedulerILi128ELi112ELi256ELi256ELb1ELb1ELb0ELb1ELb1ELb1EEEEEEEEEvNT_6ParamsE)
        /*002c*/ 	.word	0x00000000


	//----- nvinfo : EIATTR_REGCOUNT
	.align		4
.L_18:
        /*0030*/ 	.byte	0x04, 0x2f
        /*0032*/ 	.short	(.L_20 - .L_19)
	.align		4
.L_19:
        /*0034*/ 	.word	index@(_ZN7cutlass13device_kernelIN5flash19enable_sm80_to_sm89INS1_16FlashAttnFwdSm80INS1_25CollectiveMainloopFwdSm80ILi4ELi1ELb0EN4cute5tupleIJNS5_1CILi128EEENS7_ILi64EEES8_EEELi128ENS_6half_tEfNS_4arch4Sm80ELb1ELb0ELb1ELb0ELb0ELb0ELb1ELb1EEENS1_21CollectiveEpilogueFwdINS6_IJS8_S8_S9_EEENS6_IJNS7_ILi1EEESH_SH_EEESB_SD_Li128ELb0ELb1ELb1ELb0EEENS1_30DynamicPersistentTileSchedulerILi128ELi128ELb1ELb1ELb0EEEEEEEEEvNT_6ParamsE)
        /*0038*/ 	.word	0x00000004


	//----- nvinfo : EIATTR_FRAME_SIZE
	.align		4
.L_20:
        /*003c*/ 	.byte	0x04, 0x11
        /*003e*/ 	.short	(.L_22 - .L_21)
	.align		4
.L_21:
        /*0040*/ 	.word	index@(_ZN7cutlass13device_kernelIN5flash19enable_sm80_to_sm89INS1_16FlashAttnFwdSm80INS1_25CollectiveMainloopFwdSm80ILi4ELi1ELb0EN4cute5tupleIJNS5_1CILi128EEENS7_ILi64EEES8_EEELi128ENS_6half_tEfNS_4arch4Sm80ELb1ELb0ELb1ELb0ELb0ELb0ELb1ELb1EEENS1_21CollectiveEpilogueFwdINS6_IJS8_S8_S9_EEENS6_IJNS7_ILi1EEESH_SH_EEESB_SD_Li128ELb0ELb1ELb1ELb0EEENS1_30DynamicPersistentTileSchedulerILi128ELi128ELb1ELb1ELb0EEEEEEEEEvNT_6ParamsE)
        /*0044*/ 	.word	0x00000000


	//----- nvinfo : EIATTR_REGCOUNT
	.align		4
.L_22:
        /*0048*/ 	.byte	0x04, 0x2f
        /*004a*/ 	.short	(.L_24 - .L_23)
	.align		4
.L_23:
        /*004c*/ 	.word	index@(_ZN7cutlass13device_kernelIN5flash19enable_sm80_to_sm89INS1_16FlashAttnFwdSm80INS1_25CollectiveMainloopFwdSm80ILi8ELi1ELb1EN4cute5tupleIJNS5_1CILi128EEENS7_ILi96EEES8_EEELi128ENS_6half_tEfNS_4arch4Sm80ELb0ELb1ELb1ELb1ELb0ELb1ELb1ELb1EEENS1_21CollectiveEpilogueFwdINS6_IJS8_S8_S9_EEENS6_IJNS7_ILi1EEESH_SH_EEESB_SD_Li256ELb1ELb1ELb1ELb0EEENS1_36VarlenDynamicPersistentTileSchedulerILi128ELi96ELi256ELi256ELb1ELb1ELb0ELb1ELb0ELb1EEEEEEEEEvNT_6ParamsE)
        /*0050*/ 	.word	0x00000004


	//----- nvinfo : EIATTR_FRAME_SIZE
	.align		4
.L_24:
        /*0054*/ 	.byte	0x04, 0x11
        /*0056*/ 	.short	(.L_26 - .L_25)
	.align		4
.L_25:
        /*0058*/ 	.word	index@(_ZN7cutlass13device_kernelIN5flash19enable_sm80_to_sm89INS1_16FlashAttnFwdSm80INS1_25CollectiveMainloopFwdSm80ILi8ELi1ELb1EN4cute5tupleIJNS5_1CILi128EEENS7_ILi96EEES8_EEELi128ENS_6half_tEfNS_4arch4Sm80ELb0ELb1ELb1ELb1ELb0ELb1ELb1ELb1EEENS1_21CollectiveEpilogueFwdINS6_IJS8_S8_S9_EEENS6_IJNS7_ILi1EEESH_SH_EEESB_SD_Li256ELb1ELb1ELb1ELb0EEENS1_36VarlenDynamicPersistentTileSchedulerILi128ELi96ELi256ELi256ELb1ELb1ELb0ELb1ELb0ELb1EEEEEEEEEvNT_6ParamsE)
        /*005c*/ 	.word	0x00000000


	//----- nvinfo : EIATTR_REGCOUNT
	.align		4
.L_26:
        /*0060*/ 	.byte	0x04, 0x2f
        /*0062*/ 	.short	(.L_28 - .L_27)
	.align		4
.L_27:
        /*0064*/ 	.word	index@(_ZN7cutlass13device_kernelIN5flash19enable_sm80_to_sm89INS1_16FlashAttnFwdSm80INS1_25CollectiveMainloopFwdSm80ILi8ELi1ELb1EN4cute5tupleIJNS5_1CILi128EEENS7_ILi96EEES8_EEELi128ENS_6half_tEfNS_4arch4Sm80ELb0ELb1ELb1ELb1ELb0ELb0ELb1ELb1EEENS1_21CollectiveEpilogueFwdINS6_IJS8_S8_S9_EEENS6_IJNS7_ILi1EEESH_SH_EEESB_SD_Li256ELb1ELb1ELb1ELb0EEENS1_36VarlenDynamicPersistentTileSchedulerILi128ELi96ELi256ELi256ELb1ELb1ELb0ELb1ELb0ELb1EEEEEEEEEvNT_6ParamsE)
        /*0068*/ 	.word	0x00000004


	//----- nvinfo : EIATTR_FRAME_SIZE
	.align		4
.L_28:
        /*006c*/ 	.byte	0x04, 0x11
        /*006e*/ 	.short	(.L_30 - .L_29)
	.align		4
.L_29:
        /*0070*/ 	.word	index@(_ZN7cutlass13device_kernelIN5flash19enable_sm80_to_sm89INS1_16FlashAttnFwdSm80INS1_25CollectiveMainloopFwdSm80ILi8ELi1ELb1EN4cute5tupleIJNS5_1CILi128EEENS7_ILi96EEES8_EEELi128ENS_6half_tEfNS_4arch4Sm80ELb0ELb1ELb1ELb1ELb0ELb0ELb1ELb1EEENS1_21CollectiveEpilogueFwdINS6_IJS8_S8_S9_EEENS6_IJNS7_ILi1EEESH_SH_EEESB_SD_Li256ELb1ELb1ELb1ELb0EEENS1_36VarlenDynamicPersistentTileSchedulerILi128ELi96ELi256ELi256ELb1ELb1ELb0ELb1ELb0ELb1EEEEEEEEEvNT_6ParamsE)
        /*0074*/ 	.word	0x00000000


	//----- nvinfo : EIATTR_REGCOUNT
	.align		4
.L_30:
        /*0078*/ 	.byte	0x04, 0x2f
        /*007a*/ 	.short	(.L_32 - .L_31)
	.align		4
.L_31:
        /*007c*/ 	.word	index@(_ZN7cutlass13device_kernelIN5flash19enable_sm80_to_sm89INS1_16FlashAttnFwdSm80INS1_25CollectiveMainloopFwdSm80ILi4ELi1ELb0EN4cute5tupleIJNS5_1CILi128EEENS7_ILi48EEES8_EEELi128ENS_6half_tEfNS_4arch4Sm80ELb0ELb1ELb1ELb0ELb0ELb0ELb1ELb1EEENS1_21CollectiveEpilogueFwdINS6_IJS8_S8_S9_EEENS6_IJNS7_ILi1EEESH_SH_EEESB_SD_Li128ELb0ELb1ELb1ELb0EEENS1_19SingleTileSchedulerILb0ELb1ELb1ELi128EEEEEEEEEvNT_6ParamsE)
        /*0080*/ 	.word	0x00000004


	//----- nvinfo : EIATTR_FRAME_SIZE
	.align		4
.L_32:
        /*0084*/ 	.byte	0x04, 0x11
        /*0086*/ 	.short	(.L_34 - .L_33)
	.align		4
.L_33:
        /*0088*/ 	.word	index@(_ZN7cutlass13device_kernelIN5flash19enable_sm80_to_sm89INS1_16FlashAttnFwdSm80INS1_25CollectiveMainloopFwdSm80ILi4ELi1ELb0EN4cute5tupleIJNS5_1CILi128EEENS7_ILi48EEES8_EEELi128ENS_6half_tEfNS_4arch4Sm80ELb0ELb1ELb1ELb0ELb0ELb0ELb1ELb1EEENS1_21CollectiveEpilogueFwdINS6_IJS8_S8_S9_EEENS6_IJNS7_ILi1EEESH_SH_EEESB_SD_Li128ELb0ELb1ELb1ELb0EEENS1_19SingleTileSchedulerILb0ELb1ELb1ELi128EEEEEEEEEvNT_6ParamsE)
        /*008c*/ 	.word	0x00000000


	//----- nvinfo : EIATTR_REGCOUNT
	.align		4
.L_34:
        /*0090*/ 	.byte	0x04, 0x2f
        /*0092*/ 	.short	(.L_36 - .L_35)
	.align		4
.L_35:
        /*0094*/ 	.word	index@(_ZN7cutlass13device_kernelIN5flash19enable_sm80_to_sm89INS1_16FlashAttnFwdSm80INS1_25CollectiveMainloopFwdSm80ILi8ELi1ELb1EN4cute5tupleIJNS5_1CILi128EEENS7_ILi112EEES8_EEELi128ENS_6half_tEfNS_4arch4Sm80ELb0ELb0ELb1ELb1ELb0ELb1ELb1ELb1EEENS1_21CollectiveEpilogueFwdINS6_IJS8_S8_S9_EEENS6_IJNS7_ILi1EEESH_SH_EEESB_SD_Li256ELb1ELb1ELb1ELb0EEENS1_36VarlenDynamicPersistentTileSchedulerILi128ELi112ELi256ELi256ELb1ELb1ELb0ELb0ELb1ELb1EEEEEEEEEvNT_6ParamsE)
        /*0098*/ 	.word	0x00000004


	//----- nvinfo : EIATTR_FRAME_SIZE
	.align		4
.L_36:
        /*009c*/ 	.byte	0x04, 0x11
        /*009e*/ 	.short	(.L_38 - .L_37)
	.align		4
.L_37:
        /*00a0*/ 	.word	index@(_ZN7cutlass13device_kernelIN5flash19enable_sm80_to_sm89INS1_16FlashAttnFwdSm80INS1_25CollectiveMainloopFwdSm80ILi8ELi1ELb1EN4cute5tupleIJNS5_1CILi128EEENS7_ILi112EEES8_EEELi128ENS_6half_tEfNS_4arch4Sm80ELb0ELb0ELb1ELb1ELb0ELb1ELb1ELb1EEENS1_21CollectiveEpilogueFwdINS6_IJS8_S8_S9_EEENS6_IJNS7_ILi1EEESH_SH_EEESB_SD_Li256ELb1ELb1ELb1ELb0EEENS1_36VarlenDynamicPersistentTileSchedulerILi128ELi112ELi256ELi256ELb1ELb1ELb0ELb0ELb1ELb1EEEEEEEEEvNT_6ParamsE)
        /*00a4*/ 	.word	0x00000000


	//----- nvinfo : EIATTR_REGCOUNT
	.align		4
.L_38:
        /*00a8*/ 	.byte	0x04, 0x2f
        /*00aa*/ 	.short	(.L_40 - .L_39)
	.align		4
.L_39:
        /*00ac*/ 	.word	index@(_ZN7cutlass13device_kernelIN5flash19enable_sm80_to_sm89INS1_16FlashAttnFwdSm80INS1_25CollectiveMainloopFwdSm80ILi8ELi1ELb1EN4cute5tupleIJNS5_1CILi128EEENS7_ILi112EEES8_EEELi128ENS_6half_tEfNS_4arch4Sm80ELb0ELb0ELb1ELb1ELb0ELb0ELb1ELb1EEENS1_21CollectiveEpilogueFwdINS6_IJS8_S8_S9_EEENS6_IJNS7_ILi1EEESH_SH_EEESB_SD_Li256ELb1ELb1ELb1ELb0EEENS1_36VarlenDynamicPersistentTileSchedulerILi128ELi112ELi256ELi256ELb1ELb1ELb0ELb0ELb1ELb1EEEEEEEEEvNT_6ParamsE)
        /*00b0*/ 	.word	0x00000004


	//----- nvinfo : EIATTR_FRAME_SIZE
	.align		4
.L_40:
        /*00b4*/ 	.byte	0x04, 0x11
        /*00b6*/ 	.short	(.L_42 - .L_41)
	.align		4
.L_41:
        /*00b8*/ 	.word	index@(_ZN7cutlass13device_kernelIN5flash19enable_sm80_to_sm89INS1_16FlashAttnFwdSm80INS1_25CollectiveMainloopFwdSm80ILi8ELi1ELb1EN4cute5tupleIJNS5_1CILi128EEENS7_ILi112EEES8_EEELi128ENS_6half_tEfNS_4arch4Sm80ELb0ELb0ELb1ELb1ELb0ELb0ELb1ELb1EEENS1_21CollectiveEpilogueFwdINS6_IJS8_S8_S9_EEENS6_IJNS7_ILi1EEESH_SH_EEESB_SD_Li256ELb1ELb1ELb1ELb0EEENS1_36VarlenDynamicPersistentTileSchedulerILi128ELi112ELi256ELi256ELb1ELb1ELb0ELb0ELb1ELb1EEEEEEEEEvNT_6ParamsE)
        /*00bc*/ 	.word	0x00000000


	//----- nvinfo : EIATTR_REGCOUNT
	.align		4
.L_42:
        /*00c0*/ 	.byte	0x04, 0x2f
        /*00c2*/ 	.short	(.L_44 - .L_43)
	.align		4
.L_43:
        /*00c4*/ 	.word	index@(_ZN7cutlass13device_kernelIN5flash19enable_sm80_to_sm89INS1_16FlashAttnFwdSm80INS1_25CollectiveMainloopFwdSm80ILi4ELi1ELb0EN4cute5tupleIJNS5_1CILi128EEENS7_ILi64EEES8_EEELi128ENS_6half_tEfNS_4arch4Sm80ELb0ELb0ELb1ELb0ELb0ELb0ELb1ELb1EEENS1_21CollectiveEpilogueFwdINS6_IJS8_S8_S9_EEENS6_IJNS7_ILi1EEESH_SH_EEESB_SD_Li128ELb0ELb1ELb1ELb0EEENS1_19SingleTileSchedulerILb0ELb1ELb1ELi128EEEEEEEEEvNT_6ParamsE)
        /*00c8*/ 	.word	0x00000004


	//----- nvinfo : EIATTR_FRAME_SIZE
	.align		4
.L_44:
        /*00cc*/ 	.byte	0x04, 0x11
        /*00ce*/ 	.short	(.L_46 - .L_45)
	.align		4
.L_45:
        /*00d0*/ 	.word	index@(_ZN7cutlass13device_kernelIN5flash19enable_sm80_to_sm89INS1_16FlashAttnFwdSm80INS1_25CollectiveMainloopFwdSm80ILi4ELi1ELb0EN4cute5tupleIJNS5_1CILi128EEENS7_ILi64EEES8_EEELi128ENS_6half_tEfNS_4arch4Sm80ELb0ELb0ELb1ELb0ELb0ELb0ELb1ELb1EEENS1_21CollectiveEpilogueFwdINS6_IJS8_S8_S9_EEENS6_IJNS7_ILi1EEESH_SH_EEESB_SD_Li128ELb0ELb1ELb1ELb0EEENS1_19SingleTileSchedulerILb0ELb1ELb1ELi128EEEEEEEEEvNT_6ParamsE)
        /*00d4*/ 	.word	0x00000000


	//----- nvinfo : EIATTR_REGCOUNT
	.align		4
.L_46:
        /*00d8*/ 	.byte	0x04, 0x2f
        /*00da*/ 	.short	(.L_48 - .L_47)
	.align		4
.L_47:
        /*00dc*/ 	.word	index@(_ZN7cutlass13device_kernelIN5flash19enable_sm80_to_sm89INS1_16FlashAttnFwdSm80INS1_25CollectiveMainloopFwdSm80ILi8ELi1ELb1EN4cute5tupleIJNS5_1CILi128EEES8_S8_EEELi128ENS_6half_tEfNS_4arch4Sm80ELb1ELb0ELb1ELb0ELb0ELb0ELb1ELb1EEENS1_21CollectiveEpilogueFwdIS9_NS6_IJNS7_ILi1EEESF_SF_EEESA_SC_Li256ELb0ELb1ELb1ELb0EEENS1_30DynamicPersistentTileSchedulerILi256ELi256ELb1ELb1ELb0EEEEEEEEEvNT_6ParamsE)
        /*00e0*/ 	.word	0x00000004


	//----- nvinfo : EIATTR_FRAME_SIZE
	.align		4
.L_48:
        /*00e4*/ 	.byte	0x04, 0x11
        /*00e6*/ 	.short	(.L_50 - .L_49)
	.align		4
.L_49:
        /*00e8*/ 	.word	index@(_ZN7cutlass13device_kernelIN5flash19enable_sm80_to_sm89INS1_16FlashAttnFwdSm80INS1_25CollectiveMainloopFwdSm80ILi8ELi1ELb1EN4cute5tupleIJNS5_1CILi128EEES8_S8_EEELi128ENS_6half_tEfNS_4arch4Sm80ELb1ELb0ELb1ELb0ELb0ELb0ELb1ELb1EEENS1_21CollectiveEpilogueFwdIS9_NS6_IJNS7_ILi1EEESF_SF_EEESA_SC_Li256ELb0ELb1ELb1ELb0EEENS1_30DynamicPersistentTileSchedulerILi256ELi256ELb1ELb1ELb0EEEEEEEEEvNT_6ParamsE)
        /*00ec*/ 	.word	0x00000000


	//----- nvinfo : EIATTR_REGCOUNT
	.align		4
.L_50:
        /*00f0*/ 	.byte	0x04, 0x2f
        /*00f2*/ 	.short	(.L_52 - .L_51)
	.align		4
.L_51:
        /*00f4*/ 	.word	index@(_ZN7cutlass13device_kernelIN5flash19enable_sm80_to_sm89INS1_16FlashAttnFwdSm80INS1_25CollectiveMainloopFwdSm80ILi8ELi1ELb1EN4cute5tupleIJNS5_1CILi128EEENS7_ILi96EEES8_EEELi128ENS_6half_tEfNS_4arch4Sm80ELb0ELb1ELb1ELb0ELb0ELb0ELb1ELb1EEENS1_21CollectiveEpilogueFwdINS6_IJS8_S8_S9_EEENS6_IJNS7_ILi1EEESH_SH_EEESB_SD_Li256ELb0ELb1ELb1ELb0EEENS1_19SingleTileSchedulerILb0ELb1ELb1ELi128EEEEEEEEEvNT_6ParamsE)
        /*00f8*/ 	.word	0x00000004


	//----- nvinfo : EIATTR_FRAME_SIZE
	.align		4
.L_52:
        /*00fc*/ 	.byte	0x04, 0x11
        /*00fe*/ 	.short	(.L_54 - .L_53)
	.align		4
.L_53:
        /*0100*/ 	.word	index@(_ZN7cutlass13device_kernelIN5flash19enable_sm80_to_sm89INS1_16FlashAttnFwdSm80INS1_25CollectiveMainloopFwdSm80ILi8ELi1ELb1EN4cute5tupleIJNS5_1CILi128EEENS7_ILi96EEES8_EEELi128ENS_6half_tEfNS_4arch4Sm80ELb0ELb1ELb1ELb0ELb0ELb0ELb1ELb1EEENS1_21CollectiveEpilogueFwdINS6_IJS8_S8_S9_EEENS6_IJNS7_ILi1EEESH_SH_EEESB_SD_Li256ELb0ELb1ELb1ELb0EEENS1_19SingleTileSchedulerILb0ELb1ELb1ELi128EEEEEEEEEvNT_6ParamsE)
        /*0104*/ 	.word	0x00000000


	//----- nvinfo : EIATTR_REGCOUNT
	.align		4
.L_54:
        /*0108*/ 	.byte	0x04, 0x2f
        /*010a*/ 	.short	(.L_56 - .L_55)
	.align		4
.L_55:
        /*010c*/ 	.word	index@(_ZN7cutlass13device_kernelIN5flash19enable_sm80_to_sm89INS1_16FlashAttnFwdSm80INS1_25CollectiveMainloopFwdSm80ILi8ELi1ELb1EN4cute5tupleIJNS5_1CILi128EEES8_S8_EEELi128ENS_6half_tEfNS_4arch4Sm80ELb0ELb0ELb1ELb0ELb0ELb0ELb1ELb1EEENS1_21CollectiveEpilogueFwdIS9_NS6_IJNS7_ILi1EEESF_SF_EEESA_SC_Li256ELb0ELb1ELb1ELb0EEENS1_19SingleTileSchedulerILb0ELb1ELb1ELi128EEEEEEEEEvNT_6ParamsE)
        /*0110*/ 	.word	0x00000004


	//----- nvinfo : EIATTR_FRAME_SIZE
	.align		4
.L_56:
        /*0114*/ 	.byte	0x04, 0x11
        /*0116*/ 	.short	(.L_58 - .L_57)
	.align		4
.L_57:
        /*0118*/ 	.word	index@(_ZN7cutlass13device_kernelIN5flash19enable_sm80_to_sm89INS1_16FlashAttnFwdSm80INS1_25CollectiveMainloopFwdSm80ILi8ELi1ELb1EN4cute5tupleIJNS5_1CILi128EEES8_S8_EEELi128ENS_6half_tEfNS_4arch4Sm80ELb0ELb0ELb1ELb0ELb0ELb0ELb1ELb1EEENS1_21CollectiveEpilogueFwdIS9_NS6_IJNS7_ILi1EEESF_SF_EEESA_SC_Li256ELb0ELb1ELb1ELb0EEENS1_19SingleTileSchedulerILb0ELb1ELb1ELi128EEEEEEEEEvNT_6ParamsE)
        /*011c*/ 	.word	0x00000000


	//----- nvinfo : EIATTR_MIN_STACK_SIZE
	.align		4
.L_58:
        /*0120*/ 	.byte	0x04, 0x12
        /*0122*/ 	.short	(.L_60 - .L_59)
	.align		4
.L_59:
        /*0124*/ 	.word	index@(_ZN7cutlass13device_kernelIN5flash19enable_sm80_to_sm89INS1_16FlashAttnFwdSm80INS1_25CollectiveMainloopFwdSm80ILi8ELi1ELb1EN4cute5tupleIJNS5_1CILi128EEES8_S8_EEELi128ENS_6half_tEfNS_4arch4Sm80ELb0ELb0ELb1ELb0ELb0ELb0ELb1ELb1EEENS1_21CollectiveEpilogueFwdIS9_NS6_IJNS7_ILi1EEESF_SF_EEESA_SC_Li256ELb0ELb1ELb1ELb0EEENS1_19SingleTileSchedulerILb0ELb1ELb1ELi128EEEEEEEEEvNT_6ParamsE)
        /*0128*/ 	.word	0x00000000


	//----- nvinfo : EIATTR_MIN_STACK_SIZE
	.align		4
.L_60:
        /*012c*/ 	.byte	0x04, 0x12
        /*012e*/ 	.short	(.L_62 - .L_61)
	.align		4
.L_61:
        /*0130*/ 	.word	index@(_ZN7cutlass13device_kernelIN5flash19enable_sm80_to_sm89INS1_16FlashAttnFwdSm80INS1_25CollectiveMainloopFwdSm80ILi8ELi1ELb1EN4cute5tupleIJNS5_1CILi128EEENS7_ILi96EEES8_EEELi128ENS_6half_tEfNS_4arch4Sm80ELb0ELb1ELb1ELb0ELb0ELb0ELb1ELb1EEENS1_21CollectiveEpilogueFwdINS6_IJS8_S8_S9_EEENS6_IJNS7_ILi1EEESH_SH_EEESB_SD_Li256ELb0ELb1ELb1ELb0EEENS1_19SingleTileSchedulerILb0ELb1ELb1ELi128EEEEEEEEEvNT_6ParamsE)
        /*0134*/ 	.word	0x00000000


	//----- nvinfo : EIATTR_MIN_STACK_SIZE
	.align		4
.L_62:
        /*0138*/ 	.byte	0x04, 0x12
        /*013a*/ 	.short	(.L_64 - .L_63)
	.align		4
.L_63:
        /*013c*/ 	.word	index@(_ZN7cutlass13device_kernelIN5flash19enable_sm80_to_sm89INS1_16FlashAttnFwdSm80INS1_25CollectiveMainloopFwdSm80ILi8ELi1ELb1EN4cute5tupleIJNS5_1CILi128EEES8_S8_EEELi128ENS_6half_tEfNS_4arch4Sm80ELb1ELb0ELb1ELb0ELb0ELb0ELb1ELb1EEENS1_21CollectiveEpilogueFwdIS9_NS6_IJNS7_ILi1EEESF_SF_EEESA_SC_Li256ELb0ELb1ELb1ELb0EEENS1_30DynamicPersistentTileSchedulerILi256ELi256ELb1ELb1ELb0EEEEEEEEEvNT_6ParamsE)
        /*0140*/ 	.word	0x00000000


	//----- nvinfo : EIATTR_MIN_STACK_SIZE
	.align		4
.L_64:
        /*0144*/ 	.byte	0x04, 0x12
        /*0146*/ 	.short	(.L_66 - .L_65)
	.align		4
.L_65:
        /*0148*/ 	.word	index@(_ZN7cutlass13device_kernelIN5flash19enable_sm80_to_sm89INS1_16FlashAttnFwdSm80INS1_25CollectiveMainloopFwdSm80ILi4ELi1ELb0EN4cute5tupleIJNS5_1CILi128EEENS7_ILi64EEES8_EEELi128ENS_6half_tEfNS_4arch4Sm80ELb0ELb0ELb1ELb0ELb0ELb0ELb1ELb1EEENS1_21CollectiveEpilogueFwdINS6_IJS8_S8_S9_EEENS6_IJNS7_ILi1EEESH_SH_EEESB_SD_Li128ELb0ELb1ELb1ELb0EEENS1_19SingleTileSchedulerILb0ELb1ELb1ELi128EEEEEEEEEvNT_6ParamsE)
        /*014c*/ 	.word	0x00000000


	//----- nvinfo : EIATTR_MIN_STACK_SIZE
	.align		4
.L_66:
        /*0150*/ 	.byte	0x04, 0x12
        /*0152*/ 	.short	(.L_68 - .L_67)
	.align		4
.L_67:
        /*0154*/ 	.word	index@(_ZN7cutlass13device_kernelIN5flash19enable_sm80_to_sm89INS1_16FlashAttnFwdSm80INS1_25CollectiveMainloopFwdSm80ILi8ELi1ELb1EN4cute5tupleIJNS5_1CILi128EEENS7_ILi112EEES8_EEELi128ENS_6half_tEfNS_4arch4Sm80ELb0ELb0ELb1ELb1ELb0ELb0ELb1ELb1EEENS1_21CollectiveEpilogueFwdINS6_IJS8_S8_S9_EEENS6_IJNS7_ILi1EEESH_SH_EEESB_SD_Li256ELb1ELb1ELb1ELb0EEENS1_36VarlenDynamicPersistentTileSchedulerILi128ELi112ELi256ELi256ELb1ELb1ELb0ELb0ELb1ELb1EEEEEEEEEvNT_6ParamsE)
        /*0158*/ 	.word	0x00000000


	//----- nvinfo : EIATTR_MIN_STACK_SIZE
	.align		4
.L_68:
        /*015c*/ 	.byte	0x04, 0x12
        /*015e*/ 	.short	(.L_70 - .L_69)
	.align		4
.L_69:
        /*0160*/ 	.word	index@(_ZN7cutlass13device_kernelIN5flash19enable_sm80_to_sm89INS1_16FlashAttnFwdSm80INS1_25CollectiveMainloopFwdSm80ILi8ELi1ELb1EN4cute5tupleIJNS5_1CILi128EEENS7_ILi112EEES8_EEELi128ENS_6half_tEfNS_4arch4Sm80ELb0ELb0ELb1ELb1ELb0ELb1ELb1ELb1EEENS1_21CollectiveEpilogueFwdINS6_IJS8_S8_S9_EEENS6_IJNS7_ILi1EEESH_SH_EEESB_SD_Li256ELb1ELb1ELb1ELb0EEENS1_36VarlenDynamicPersistentTileSchedulerILi128ELi112ELi256ELi256ELb1ELb1ELb0ELb0ELb1ELb1EEEEEEEEEvNT_6ParamsE)
        /*0164*/ 	.word	0x00000000


	//----- nvinfo : EIATTR_MIN_STACK_SIZE
	.align		4
.L_70:
        /*0168*/ 	.byte	0x04, 0x12
        /*016a*/ 	.short	(.L_72 - .L_71)
	.align		4
.L_71:
        /*016c*/ 	.word	index@(_ZN7cutlass13device_kernelIN5flash19enable_sm80_to_sm89INS1_16FlashAttnFwdSm80INS1_25CollectiveMainloopFwdSm80ILi4ELi1ELb0EN4cute5tupleIJNS5_1CILi128EEENS7_ILi48EEES8_EEELi128ENS_6half_tEfNS_4arch4Sm80ELb0ELb1ELb1ELb0ELb0ELb0ELb1ELb1EEENS1_21CollectiveEpilogueFwdINS6_IJS8_S8_S9_EEENS6_IJNS7_ILi1EEESH_SH_EEESB_SD_Li128ELb0ELb1ELb1ELb0EEENS1_19SingleTileSchedulerILb0ELb1ELb1ELi128EEEEEEEEEvNT_6ParamsE)
        /*0170*/ 	.word	0x00000000


	//----- nvinfo : EIATTR_MIN_STACK_SIZE
	.align		4
.L_72:
        /*0174*/ 	.byte	0x04, 0x12
        /*0176*/ 	.short	(.L_74 - .L_73)
	.align		4
.L_73:
        /*0178*/ 	.word	index@(_ZN7cutlass13device_kernelIN5flash19enable_sm80_to_sm89INS1_16FlashAttnFwdSm80INS1_25CollectiveMainloopFwdSm80ILi8ELi1ELb1EN4cute5tupleIJNS5_1CILi128EEENS7_ILi96EEES8_EEELi128ENS_6half_tEfNS_4arch4Sm80ELb0ELb1ELb1ELb1ELb0ELb0ELb1ELb1EEENS1_21CollectiveEpilogueFwdINS6_IJS8_S8_S9_EEENS6_IJNS7_ILi1EEESH_SH_EEESB_SD_Li256ELb1ELb1ELb1ELb0EEENS1_36VarlenDynamicPersistentTileSchedulerILi128ELi96ELi256ELi256ELb1ELb1ELb0ELb1ELb0ELb1EEEEEEEEEvNT_6ParamsE)
        /*017c*/ 	.word	0x00000000


	//----- nvinfo : EIATTR_MIN_STACK_SIZE
	.align		4
.L_74:
        /*0180*/ 	.byte	0x04, 0x12
        /*0182*/ 	.short	(.L_76 - .L_75)
	.align		4
.L_75:
        /*0184*/ 	.word	index@(_ZN7cutlass13device_kernelIN5flash19enable_sm80_to_sm89INS1_16FlashAttnFwdSm80INS1_25CollectiveMainloopFwdSm80ILi8ELi1ELb1EN4cute5tupleIJNS5_1CILi128EEENS7_ILi96EEES8_EEELi128ENS_6half_tEfNS_4arch4Sm80ELb0ELb1ELb1ELb1ELb0ELb1ELb1ELb1EEENS1_21CollectiveEpilogueFwdINS6_IJS8_S8_S9_EEENS6_IJNS7_ILi1EEESH_SH_EEESB_SD_Li256ELb1ELb1ELb1ELb0EEENS1_36VarlenDynamicPersistentTileSchedulerILi128ELi96ELi256ELi256ELb1ELb1ELb0ELb1ELb0ELb1EEEEEEEEEvNT_6ParamsE)
        /*0188*/ 	.word	0x00000000


	//----- nvinfo : EIATTR_MIN_STACK_SIZE
	.align		4
.L_76:
        /*018c*/ 	.byte	0x04, 0x12
        /*018e*/ 	.short	(.L_78 - .L_77)
	.align		4
.L_77:
        /*0190*/ 	.word	index@(_ZN7cutlass13device_kernelIN5flash19enable_sm80_to_sm89INS1_16FlashAttnFwdSm80INS1_25CollectiveMainloopFwdSm80ILi4ELi1ELb0EN4cute5tupleIJNS5_1CILi128EEENS7_ILi64EEES8_EEELi128ENS_6half_tEfNS_4arch4Sm80ELb1ELb0ELb1ELb0ELb0ELb0ELb1ELb1EEENS1_21CollectiveEpilogueFwdINS6_IJS8_S8_S9_EEENS6_IJNS7_ILi1EEESH_SH_EEESB_SD_Li128ELb0ELb1ELb1ELb0EEENS1_30DynamicPersistentTileSchedulerILi128ELi128ELb1ELb1ELb0EEEEEEEEEvNT_6ParamsE)
        /*0194*/ 	.word	0x00000000


	//----- nvinfo : EIATTR_MIN_STACK_SIZE
	.align		4
.L_78:
        /*0198*/ 	.byte	0x04, 0x12
        /*019a*/ 	.short	(.L_80 - .L_79)
	.align		4
.L_79:
        /*019c*/ 	.word	index@(_ZN7cutlass13device_kernelIN5flash19enable_sm80_to_sm89INS1_16FlashAttnFwdSm80INS1_25CollectiveMainloopFwdSm80ILi8ELi1ELb1EN4cute5tupleIJNS5_1CILi128EEENS7_ILi112EEES8_EEELi128ENS_6half_tEfNS_4arch4Sm80ELb1ELb0ELb1ELb1ELb0ELb0ELb1ELb1EEENS1_21CollectiveEpilogueFwdINS6_IJS8_S8_S9_EEENS6_IJNS7_ILi1EEESH_SH_EEESB_SD_Li256ELb1ELb1ELb1ELb0EEENS1_36VarlenDynamicPersistentTileSchedulerILi128ELi112ELi256ELi256ELb1ELb1ELb0ELb1ELb1ELb1EEEEEEEEEvNT_6ParamsE)
        /*01a0*/ 	.word	0x00000000


	//----- nvinfo : EIATTR_MIN_STACK_SIZE
	.align		4
.L_80:
        /*01a4*/ 	.byte	0x04, 0x12
        /*01a6*/ 	.short	(.L_82 - .L_81)
	.align		4
.L_81:
        /*01a8*/ 	.word	index@(_ZN7cutlass13device_kernelIN5flash19enable_sm80_to_sm89INS1_16FlashAttnFwdSm80INS1_25CollectiveMainloopFwdSm80ILi8ELi1ELb1EN4cute5tupleIJNS5_1CILi128EEENS7_ILi112EEES8_EEELi128ENS_6half_tEfNS_4arch4Sm80ELb1ELb0ELb1ELb1ELb0ELb1ELb1ELb1EEENS1_21CollectiveEpilogueFwdINS6_IJS8_S8_S9_EEENS6_IJNS7_ILi1EEESH_SH_EEESB_SD_Li256ELb1ELb1ELb1ELb0EEENS1_36VarlenDynamicPersistentTileSchedulerILi128ELi112ELi256ELi256ELb1ELb1ELb0ELb1ELb1ELb1EEEEEEEEEvNT_6ParamsE)
        /*01ac*/ 	.word	0x00000000
.L_82:


//--------------------- .nv.compat                --------------------------
	.section	.nv.compat,"",@"SHT_CUDA_COMPAT_INFO"
	.align	4
        /*0000*/ 	.byte	0x02, 0x09, 0x01, 0x00, 0x02, 0x02, 0x01, 0x00, 0x02, 0x05, 0x05, 0x00, 0x03, 0x07, 0x01, 0x01
        /*0010*/ 	.byte	0x02, 0x03, 0x00, 0x00, 0x02, 0x06, 0x01, 0x00, 0x04, 0x0b, 0x08, 0x00, 0x00, 0x00, 0x00, 0x00
        /*0020*/ 	.byte	0x00, 0x00, 0x00, 0x00


//--------------------- .nv.info._ZN7cutlass13device_kernelIN5flash19enable_sm80_to_sm89INS1_16FlashAttnFwdSm80INS1_25CollectiveMainloopFwdSm80ILi8ELi1ELb1EN4cute5tupleIJNS5_1CILi128EEES8_S8_EEELi128ENS_6half_tEfNS_4arch4Sm80ELb0ELb0ELb1ELb0ELb0ELb0ELb1ELb1EEENS1_21CollectiveEpilogueFwdIS9_NS6_IJNS7_ILi1EEESF_SF_EEESA_SC_Li256ELb0ELb1ELb1ELb0EEENS1_19SingleTileSchedulerILb0ELb1ELb1ELi128EEEEEEEEEvNT_6ParamsE --------------------------
	.section	.nv.info._ZN7cutlass13device_kernelIN5flash19enable_sm80_to_sm89INS1_16FlashAttnFwdSm80INS1_25CollectiveMainloopFwdSm80ILi8ELi1ELb1EN4cute5tupleIJNS5_1CILi128EEES8_S8_EEELi128ENS_6half_tEfNS_4arch4Sm80ELb0ELb0ELb1ELb0ELb0ELb0ELb1ELb1EEENS1_21CollectiveEpilogueFwdIS9_NS6_IJNS7_ILi1EEESF_SF_EEESA_SC_Li256ELb0ELb1ELb1ELb0EEENS1_19SingleTileSchedulerILb0ELb1ELb1ELi128EEEEEEEEEvNT_6ParamsE,"",@"SHT_CUDA_INFO"
	.sectionflags	@""
	.align	4


	//----- nvinfo : EIATTR_CUDA_API_VERSION
	.align		4
        /*0000*/ 	.byte	0x04, 0x37
        /*0002*/ 	.short	(.L_84 - .L_83)
.L_83:
        /*0004*/ 	.word	0x00000082


	//----- nvinfo : EIATTR_KPARAM_INFO
	.align		4
.L_84:
        /*0008*/ 	.byte	0x04, 0x17
        /*000a*/ 	.short	(.L_86 - .L_85)
.L_85:
        /*000c*/ 	.word	0x00000000
        /*0010*/ 	.short	0x0000
        /*0012*/ 	.short	0x0000
        /*0014*/ 	.byte	0x00, 0xf0, 0x61, 0x10


	//----- nvinfo : EIATTR_SPARSE_MMA_MASK
	.align		4
.L_86:
        /*0018*/ 	.byte	0x03, 0x50
        /*001a*/ 	.short	0x0000


	//----- nvinfo : EIATTR_MAXREG_COUNT
	.align		4
        /*001c*/ 	.byte	0x03, 0x1b
        /*001e*/ 	.short	0x00ff


	//----- nvinfo : EIATTR_MERCURY_ISA_VERSION
	.align		4
        /*0020*/ 	.byte	0x03, 0x5f
        /*0022*/ 	.short	0x0101


	//----- nvinfo : EIATTR_EXIT_INSTR_OFFSETS
	.align		4
        /*0024*/ 	.byte	0x04, 0x1c
        /*0026*/ 	.short	(.L_88 - .L_87)


	//   ....[0]....
.L_87:
        /*0028*/ 	.word	0x00000010


	//----- nvinfo : EIATTR_MAX_THREADS
	.align		4
.L_88:
        /*002c*/ 	.byte	0x04, 0x05
        /*002e*/ 	.short	(.L_90 - .L_89)
.L_89:
        /*0030*/ 	.word	0x00000100
        /*0034*/ 	.word	0x00000001
        /*0038*/ 	.word	0x00000001


	//----- nvinfo : EIATTR_CBANK_PARAM_SIZE
	.align		4
.L_90:
        /*003c*/ 	.byte	0x03, 0x19
        /*003e*/ 	.short	0x0418


	//----- nvinfo : EIATTR_PARAM_CBANK
	.align		4
        /*0040*/ 	.byte	0x04, 0x0a
        /*0042*/ 	.short	(.L_92 - .L_91)
	.align		4
.L_91:
        /*0044*/ 	.word	index@(.nv.constant0._ZN7cutlass13device_kernelIN5flash19enable_sm80_to_sm89INS1_16FlashAttnFwdSm80INS1_25CollectiveMainloopFwdSm80ILi8ELi1ELb1EN4cute5tupleIJNS5_1CILi128EEES8_S8_EEELi128ENS_6half_tEfNS_4arch4Sm80ELb0ELb0ELb1ELb0ELb0ELb0ELb1ELb1EEENS1_21CollectiveEpilogueFwdIS9_NS6_IJNS7_ILi1EEESF_SF_EEESA_SC_Li256ELb0ELb1ELb1ELb0EEENS1_19SingleTileSchedulerILb0ELb1ELb1ELi128EEEEEEEEEvNT_6ParamsE)
        /*0048*/ 	.short	0x0210
        /*004a*/ 	.short	0x0418


	//----- nvinfo : EIATTR_SW_WAR
	.align		4
.L_92:
        /*004c*/ 	.byte	0x04, 0x36
        /*004e*/ 	.short	(.L_94 - .L_93)
.L_93:
        /*0050*/ 	.word	0x00000008
.L_94:


//--------------------- .nv.info._ZN7cutlass13device_kernelIN5flash19enable_sm80_to_sm89INS1_16FlashAttnFwdSm80INS1_25CollectiveMainloopFwdSm80ILi8ELi1ELb1EN4cute5tupleIJNS5_1CILi128EEENS7_ILi96EEES8_EEELi128ENS_6half_tEfNS_4arch4Sm80ELb0ELb1ELb1ELb0ELb0ELb0ELb1ELb1EEENS1_21CollectiveEpilogueFwdINS6_IJS8_S8_S9_EEENS6_IJNS7_ILi1EEESH_SH_EEESB_SD_Li256ELb0ELb1ELb1ELb0EEENS1_19SingleTileSchedulerILb0ELb1ELb1ELi128EEEEEEEEEvNT_6ParamsE --------------------------
	.section	.nv.info._ZN7cutlass13device_kernelIN5flash19enable_sm80_to_sm89INS1_16FlashAttnFwdSm80INS1_25CollectiveMainloopFwdSm80ILi8ELi1ELb1EN4cute5tupleIJNS5_1CILi128EEENS7_ILi96EEES8_EEELi128ENS_6half_tEfNS_4arch4Sm80ELb0ELb1ELb1ELb0ELb0ELb0ELb1ELb1EEENS1_21CollectiveEpilogueFwdINS6_IJS8_S8_S9_EEENS6_IJNS7_ILi1EEESH_SH_EEESB_SD_Li256ELb0ELb1ELb1ELb0EEENS1_19SingleTileSchedulerILb0ELb1ELb1ELi128EEEEEEEEEvNT_6ParamsE,"",@"SHT_CUDA_INFO"
	.sectionflags	@""
	.align	4


	//----- nvinfo : EIATTR_CUDA_API_VERSION
	.align		4
        /*0000*/ 	.byte	0x04, 0x37
        /*0002*/ 	.short	(.L_96 - .L_95)
.L_95:
        /*0004*/ 	.word	0x00000082


	//----- nvinfo : EIATTR_KPARAM_INFO
	.align		4
.L_96:
        /*0008*/ 	.byte	0x04, 0x17
        /*000a*/ 	.short	(.L_98 - .L_97)
.L_97:
        /*000c*/ 	.word	0x00000000
        /*0010*/ 	.short	0x0000
        /*0012*/ 	.short	0x0000
        /*0014*/ 	.byte	0x00, 0xf0, 0x61, 0x10


	//----- nvinfo : EIATTR_SPARSE_MMA_MASK
	.align		4
.L_98:
        /*0018*/ 	.byte	0x03, 0x50
        /*001a*/ 	.short	0x0000


	//----- nvinfo : EIATTR_MAXREG_COUNT
	.align		4
        /*001c*/ 	.byte	0x03, 0x1b
        /*001e*/ 	.short	0x00ff


	//----- nvinfo : EIATTR_MERCURY_ISA_VERSION
	.align		4
        /*0020*/ 	.byte	0x03, 0x5f
        /*0022*/ 	.short	0x0101


	//----- nvinfo : EIATTR_EXIT_INSTR_OFFSETS
	.align		4
        /*0024*/ 	.byte	0x04, 0x1c
        /*0026*/ 	.short	(.L_100 - .L_99)


	//   ....[0]....
.L_99:
        /*0028*/ 	.word	0x00000010


	//----- nvinfo : EIATTR_MAX_THREADS
	.align		4
.L_100:
        /*002c*/ 	.byte	0x04, 0x05
        /*002e*/ 	.short	(.L_102 - .L_101)
.L_101:
        /*0030*/ 	.word	0x00000100
        /*0034*/ 	.word	0x00000001
        /*0038*/ 	.word	0x00000001


	//----- nvinfo : EIATTR_CBANK_PARAM_SIZE
	.align		4
.L_102:
        /*003c*/ 	.byte	0x03, 0x19
        /*003e*/ 	.short	0x0418


	//----- nvinfo : EIATTR_PARAM_CBANK
	.align		4
        /*0040*/ 	.byte	0x04, 0x0a
        /*0042*/ 	.short	(.L_104 - .L_103)
	.align		4
.L_103:
        /*0044*/ 	.word	index@(.nv.constant0._ZN7cutlass13device_kernelIN5flash19enable_sm80_to_sm89INS1_16FlashAttnFwdSm80INS1_25CollectiveMainloopFwdSm80ILi8ELi1ELb1EN4cute5tupleIJNS5_1CILi128EEENS7_ILi96EEES8_EEELi128ENS_6half_tEfNS_4arch4Sm80ELb0ELb1ELb1ELb0ELb0ELb0ELb1ELb1EEENS1_21CollectiveEpilogueFwdINS6_IJS8_S8_S9_EEENS6_IJNS7_ILi1EEESH_SH_EEESB_SD_Li256ELb0ELb1ELb1ELb0EEENS1_19SingleTileSchedulerILb0ELb1ELb1ELi128EEEEEEEEEvNT_6ParamsE)
        /*0048*/ 	.short	0x0210
        /*004a*/ 	.short	0x0418


	//----- nvinfo : EIATTR_SW_WAR
	.align		4
.L_104:
        /*004c*/ 	.byte	0x04, 0x36
        /*004e*/ 	.short	(.L_106 - .L_105)
.L_105:
        /*0050*/ 	.word	0x00000008
.L_106:


//--------------------- .nv.info._ZN7cutlass13device_kernelIN5flash19enable_sm80_to_sm89INS1_16FlashAttnFwdSm80INS1_25CollectiveMainloopFwdSm80ILi8ELi1ELb1EN4cute5tupleIJNS5_1CILi128EEES8_S8_EEELi128ENS_6half_tEfNS_4arch4Sm80ELb1ELb0ELb1ELb0ELb0ELb0ELb1ELb1EEENS1_21CollectiveEpilogueFwdIS9_NS6_IJNS7_ILi1EEESF_SF_EEESA_SC_Li256ELb0ELb1ELb1ELb0EEENS1_30DynamicPersistentTileSchedulerILi256ELi256ELb1ELb1ELb0EEEEEEEEEvNT_6ParamsE --------------------------
	.section	.nv.info._ZN7cutlass13device_kernelIN5flash19enable_sm80_to_sm89INS1_16FlashAttnFwdSm80INS1_25CollectiveMainloopFwdSm80ILi8ELi1ELb1EN4cute5tupleIJNS5_1CILi128EEES8_S8_EEELi128ENS_6half_tEfNS_4arch4Sm80ELb1ELb0ELb1ELb0ELb0ELb0ELb1ELb1EEENS1_21CollectiveEpilogueFwdIS9_NS6_IJNS7_ILi1EEESF_SF_EEESA_SC_Li256ELb0ELb1ELb1ELb0EEENS1_30DynamicPersistentTileSchedulerILi256ELi256ELb1ELb1ELb0EEEEEEEEEvNT_6ParamsE,"",@"SHT_CUDA_INFO"
	.sectionflags	@""
	.align	4


	//----- nvinfo : EIATTR_CUDA_API_VERSION
	.align		4
        /*0000*/ 	.byte	0x04, 0x37
        /*0002*/ 	.short	(.L_108 - .L_107)
.L_107:
        /*0004*/ 	.word	0x00000082


	//----- nvinfo : EIATTR_KPARAM_INFO
	.align		4
.L_108:
        /*0008*/ 	.byte	0x04, 0x17
        /*000a*/ 	.short	(.L_110 - .L_109)
.L_109:
        /*000c*/ 	.word	0x00000000
        /*0010*/ 	.short	0x0000
        /*0012*/ 	.short	0x0000
        /*0014*/ 	.byte	0x00, 0xf0, 0xa1, 0x10


	//----- nvinfo : EIATTR_SPARSE_MMA_MASK
	.align		4
.L_110:
        /*0018*/ 	.byte	0x03, 0x50
        /*001a*/ 	.short	0x0000


	//----- nvinfo : EIATTR_MAXREG_COUNT
	.align		4
        /*001c*/ 	.byte	0x03, 0x1b
        /*001e*/ 	.short	0x00ff


	//----- nvinfo : EIATTR_MERCURY_ISA_VERSION
	.align		4
        /*0020*/ 	.byte	0x03, 0x5f
        /*0022*/ 	.short	0x0101


	//----- nvinfo : EIATTR_EXIT_INSTR_OFFSETS
	.align		4
        /*0024*/ 	.byte	0x04, 0x1c
        /*0026*/ 	.short	(.L_112 - .L_111)


	//   ....[0]....
.L_111:
        /*0028*/ 	.word	0x00000010


	//----- nvinfo : EIATTR_MAX_THREADS
	.align		4
.L_112:
        /*002c*/ 	.byte	0x04, 0x05
        /*002e*/ 	.short	(.L_114 - .L_113)
.L_113:
        /*0030*/ 	.word	0x00000100
        /*0034*/ 	.word	0x00000001
        /*0038*/ 	.word	0x00000001


	//----- nvinfo : EIATTR_CBANK_PARAM_SIZE
	.align		4
.L_114:
        /*003c*/ 	.byte	0x03, 0x19
        /*003e*/ 	.short	0x0428


	//----- nvinfo : EIATTR_PARAM_CBANK
	.align		4
        /*0040*/ 	.byte	0x04, 0x0a
        /*0042*/ 	.short	(.L_116 - .L_115)
	.align		4
.L_115:
        /*0044*/ 	.word	index@(.nv.constant0._ZN7cutlass13device_kernelIN5flash19enable_sm80_to_sm89INS1_16FlashAttnFwdSm80INS1_25CollectiveMainloopFwdSm80ILi8ELi1ELb1EN4cute5tupleIJNS5_1CILi128EEES8_S8_EEELi128ENS_6half_tEfNS_4arch4Sm80ELb1ELb0ELb1ELb0ELb0ELb0ELb1ELb1EEENS1_21CollectiveEpilogueFwdIS9_NS6_IJNS7_ILi1EEESF_SF_EEESA_SC_Li256ELb0ELb1ELb1ELb0EEENS1_30DynamicPersistentTileSchedulerILi256ELi256ELb1ELb1ELb0EEEEEEEEEvNT_6ParamsE)
        /*0048*/ 	.short	0x0210
        /*004a*/ 	.short	0x0428


	//----- nvinfo : EIATTR_SW_WAR
	.align		4
.L_116:
        /*004c*/ 	.byte	0x04, 0x36
        /*004e*/ 	.short	(.L_118 - .L_117)
.L_117:
        /*0050*/ 	.word	0x00000008
.L_118:


//--------------------- .nv.info._ZN7cutlass13device_kernelIN5flash19enable_sm80_to_sm89INS1_16FlashAttnFwdSm80INS1_25CollectiveMainloopFwdSm80ILi4ELi1ELb0EN4cute5tupleIJNS5_1CILi128EEENS7_ILi64EEES8_EEELi128ENS_6half_tEfNS_4arch4Sm80ELb0ELb0ELb1ELb0ELb0ELb0ELb1ELb1EEENS1_21CollectiveEpilogueFwdINS6_IJS8_S8_S9_EEENS6_IJNS7_ILi1EEESH_SH_EEESB_SD_Li128ELb0ELb1ELb1ELb0EEENS1_19SingleTileSchedulerILb0ELb1ELb1ELi128EEEEEEEEEvNT_6ParamsE --------------------------
	.section	.nv.info._ZN7cutlass13device_kernelIN5flash19enable_sm80_to_sm89INS1_16FlashAttnFwdSm80INS1_25CollectiveMainloopFwdSm80ILi4ELi1ELb0EN4cute5tupleIJNS5_1CILi128EEENS7_ILi64EEES8_EEELi128ENS_6half_tEfNS_4arch4Sm80ELb0ELb0ELb1ELb0ELb0ELb0ELb1ELb1EEENS1_21CollectiveEpilogueFwdINS6_IJS8_S8_S9_EEENS6_IJNS7_ILi1EEESH_SH_EEESB_SD_Li128ELb0ELb1ELb1ELb0EEENS1_19SingleTileSchedulerILb0ELb1ELb1ELi128EEEEEEEEEvNT_6ParamsE,"",@"SHT_CUDA_INFO"
	.sectionflags	@""
	.align	4


	//----- nvinfo : EIATTR_CUDA_API_VERSION
	.align		4
        /*0000*/ 	.byte	0x04, 0x37
        /*0002*/ 	.short	(.L_120 - .L_119)
.L_119:
        /*0004*/ 	.word	0x00000082


	//----- nvinfo : EIATTR_KPARAM_INFO
	.align		4
.L_120:
        /*0008*/ 	.byte	0x04, 0x17
        /*000a*/ 	.short	(.L_122 - .L_121)
.L_121:
        /*000c*/ 	.word	0x00000000
        /*0010*/ 	.short	0x0000
        /*0012*/ 	.short	0x0000
        /*0014*/ 	.byte	0x00, 0xf0, 0x61, 0x10


	//----- nvinfo : EIATTR_SPARSE_MMA_MASK
	.align		4
.L_122:
        /*0018*/ 	.byte	0x03, 0x50
        /*001a*/ 	.short	0x0000


	//----- nvinfo : EIATTR_MAXREG_COUNT
	.align		4
        /*001c*/ 	.byte	0x03, 0x1b
        /*001e*/ 	.short	0x00ff


	//----- nvinfo : EIATTR_MERCURY_ISA_VERSION
	.align		4
        /*0020*/ 	.byte	0x03, 0x5f
        /*0022*/ 	.short	0x0101


	//----- nvinfo : EIATTR_EXIT_INSTR_OFFSETS
	.align		4
        /*0024*/ 	.byte	0x04, 0x1c
        /*0026*/ 	.short	(.L_124 - .L_123)


	//   ....[0]....
.L_123:
        /*0028*/ 	.word	0x00000010


	//----- nvinfo : EIATTR_MAX_THREADS
	.align		4
.L_124:
        /*002c*/ 	.byte	0x04, 0x05
        /*002e*/ 	.short	(.L_126 - .L_125)
.L_125:
        /*0030*/ 	.word	0x00000080
        /*0034*/ 	.word	0x00000001
        /*0038*/ 	.word	0x00000001


	//----- nvinfo : EIATTR_CBANK_PARAM_SIZE
	.align		4
.L_126:
        /*003c*/ 	.byte	0x03, 0x19
        /*003e*/ 	.short	0x0418


	//----- nvinfo : EIATTR_PARAM_CBANK
	.align		4
        /*0040*/ 	.byte	0x04, 0x0a
        /*0042*/ 	.short	(.L_128 - .L_127)
	.align		4
.L_127:
        /*0044*/ 	.word	index@(.nv.constant0._ZN7cutlass13device_kernelIN5flash19enable_sm80_to_sm89INS1_16FlashAttnFwdSm80INS1_25CollectiveMainloopFwdSm80ILi4ELi1ELb0EN4cute5tupleIJNS5_1CILi128EEENS7_ILi64EEES8_EEELi128ENS_6half_tEfNS_4arch4Sm80ELb0ELb0ELb1ELb0ELb0ELb0ELb1ELb1EEENS1_21CollectiveEpilogueFwdINS6_IJS8_S8_S9_EEENS6_IJNS7_ILi1EEESH_SH_EEESB_SD_Li128ELb0ELb1ELb1ELb0EEENS1_19SingleTileSchedulerILb0ELb1ELb1ELi128EEEEEEEEEvNT_6ParamsE)
        /*0048*/ 	.short	0x0210
        /*004a*/ 	.short	0x0418


	//----- nvinfo : EIATTR_SW_WAR
	.align		4
.L_128:
        /*004c*/ 	.byte	0x04, 0x36
        /*004e*/ 	.short	(.L_130 - .L_129)
.L_129:
        /*0050*/ 	.word	0x00000008
.L_130:


//--------------------- .nv.info._ZN7cutlass13device_kernelIN5flash19enable_sm80_to_sm89INS1_16FlashAttnFwdSm80INS1_25CollectiveMainloopFwdSm80ILi8ELi1ELb1EN4cute5tupleIJNS5_1CILi128EEENS7_ILi112EEES8_EEELi128ENS_6half_tEfNS_4arch4Sm80ELb0ELb0ELb1ELb1ELb0ELb0ELb1ELb1EEENS1_21CollectiveEpilogueFwdINS6_IJS8_S8_S9_EEENS6_IJNS7_ILi1EEESH_SH_EEESB_SD_Li256ELb1ELb1ELb1ELb0EEENS1_36VarlenDynamicPersistentTileSchedulerILi128ELi112ELi256ELi256ELb1ELb1ELb0ELb0ELb1ELb1EEEEEEEEEvNT_6ParamsE --------------------------
	.section	.nv.info._ZN7cutlass13device_kernelIN5flash19enable_sm80_to_sm89INS1_16FlashAttnFwdSm80INS1_25CollectiveMainloopFwdSm80ILi8ELi1ELb1EN4cute5tupleIJNS5_1CILi128EEENS7_ILi112EEES8_EEELi128ENS_6half_tEfNS_4arch4Sm80ELb0ELb0ELb1ELb1ELb0ELb0ELb1ELb1EEENS1_21CollectiveEpilogueFwdINS6_IJS8_S8_S9_EEENS6_IJNS7_ILi1EEESH_SH_EEESB_SD_Li256ELb1ELb1ELb1ELb0EEENS1_36VarlenDynamicPersistentTileSchedulerILi128ELi112ELi256ELi256ELb1ELb1ELb0ELb0ELb1ELb1EEEEEEEEEvNT_6ParamsE,"",@"SHT_CUDA_INFO"
	.sectionflags	@""
	.align	4


	//----- nvinfo : EIATTR_CUDA_API_VERSION
	.align		4
        /*0000*/ 	.byte	0x04, 0x37
        /*0002*/ 	.short	(.L_132 - .L_131)
.L_131:
        /*0004*/ 	.word	0x00000082


	//----- nvinfo : EIATTR_KPARAM_INFO
	.align		4
.L_132:
        /*0008*/ 	.byte	0x04, 0x17
        /*000a*/ 	.short	(.L_134 - .L_133)
.L_133:
        /*000c*/ 	.word	0x00000000
        /*0010*/ 	.short	0x0000
        /*0012*/ 	.short	0x0000
        /*0014*/ 	.byte	0x00, 0xf0, 0xe1, 0x10


	//----- nvinfo : EIATTR_SPARSE_MMA_MASK
	.align		4
.L_134:
        /*0018*/ 	.byte	0x03, 0x50
        /*001a*/ 	.short	0x0000


	//----- nvinfo : EIATTR_MAXREG_COUNT
	.align		4
        /*001c*/ 	.byte	0x03, 0x1b
        /*001e*/ 	.short	0x00ff


	//----- nvinfo : EIATTR_MERCURY_ISA_VERSION
	.align		4
        /*0020*/ 	.byte	0x03, 0x5f
        /*0022*/ 	.short	0x0101


	//----- nvinfo : EIATTR_EXIT_INSTR_OFFSETS
	.align		4
        /*0024*/ 	.byte	0x04, 0x1c
        /*0026*/ 	.short	(.L_136 - .L_135)


	//   ....[0]....
.L_135:
        /*0028*/ 	.word	0x00000010


	//----- nvinfo : EIATTR_MAX_THREADS
	.align		4
.L_136:
        /*002c*/ 	.byte	0x04, 0x05
        /*002e*/ 	.short	(.L_138 - .L_137)
.L_137:
        /*0030*/ 	.word	0x00000100
        /*0034*/ 	.word	0x00000001
        /*0038*/ 	.word	0x00000001


	//----- nvinfo : EIATTR_CBANK_PARAM_SIZE
	.align		4
.L_138:
        /*003c*/ 	.byte	0x03, 0x19
        /*003e*/ 	.short	0x0438


	//----- nvinfo : EIATTR_PARAM_CBANK
	.align		4
        /*0040*/ 	.byte	0x04, 0x0a
        /*0042*/ 	.short	(.L_140 - .L_139)
	.align		4
.L_139:
        /*0044*/ 	.word	index@(.nv.constant0._ZN7cutlass13device_kernelIN5flash19enable_sm80_to_sm89INS1_16FlashAttnFwdSm80INS1_25CollectiveMainloopFwdSm80ILi8ELi1ELb1EN4cute5tupleIJNS5_1CILi128EEENS7_ILi112EEES8_EEELi128ENS_6half_tEfNS_4arch4Sm80ELb0ELb0ELb1ELb1ELb0ELb0ELb1ELb1EEENS1_21CollectiveEpilogueFwdINS6_IJS8_S8_S9_EEENS6_IJNS7_ILi1EEESH_SH_EEESB_SD_Li256ELb1ELb1ELb1ELb0EEENS1_36VarlenDynamicPersistentTileSchedulerILi128ELi112ELi256ELi256ELb1ELb1ELb0ELb0ELb1ELb1EEEEEEEEEvNT_6ParamsE)
        /*0048*/ 	.short	0x0210
        /*004a*/ 	.short	0x0438


	//----- nvinfo : EIATTR_SW_WAR
	.align		4
.L_140:
        /*004c*/ 	.byte	0x04, 0x36
        /*004e*/ 	.short	(.L_142 - .L_141)
.L_141:
        /*0050*/ 	.word	0x00000008
.L_142:


//--------------------- .nv.info._ZN7cutlass13device_kernelIN5flash19enable_sm80_to_sm89INS1_16FlashAttnFwdSm80INS1_25CollectiveMainloopFwdSm80ILi8ELi1ELb1EN4cute5tupleIJNS5_1CILi128EEENS7_ILi112EEES8_EEELi128ENS_6half_tEfNS_4arch4Sm80ELb0ELb0ELb1ELb1ELb0ELb1ELb1ELb1EEENS1_21CollectiveEpilogueFwdINS6_IJS8_S8_S9_EEENS6_IJNS7_ILi1EEESH_SH_EEESB_SD_Li256ELb1ELb1ELb1ELb0EEENS1_36VarlenDynamicPersistentTileSchedulerILi128ELi112ELi256ELi256ELb1ELb1ELb0ELb0ELb1ELb1EEEEEEEEEvNT_6ParamsE --------------------------
	.section	.nv.info._ZN7cutlass13device_kernelIN5flash19enable_sm80_to_sm89INS1_16FlashAttnFwdSm80INS1_25CollectiveMainloopFwdSm80ILi8ELi1ELb1EN4cute5tupleIJNS5_1CILi128EEENS7_ILi112EEES8_EEELi128ENS_6half_tEfNS_4arch4Sm80ELb0ELb0ELb1ELb1ELb0ELb1ELb1ELb1EEENS1_21CollectiveEpilogueFwdINS6_IJS8_S8_S9_EEENS6_IJNS7_ILi1EEESH_SH_EEESB_SD_Li256ELb1ELb1ELb1ELb0EEENS1_36VarlenDynamicPersistentTileSchedulerILi128ELi112ELi256ELi256ELb1ELb1ELb0ELb0ELb1ELb1EEEEEEEEEvNT_6ParamsE,"",@"SHT_CUDA_INFO"
	.sectionflags	@""
	.align	4


	//----- nvinfo : EIATTR_CUDA_API_VERSION
	.align		4
        /*0000*/ 	.byte	0x04, 0x37
        /*0002*/ 	.short	(.L_144 - .L_143)
.L_143:
        /*0004*/ 	.word	0x00000082


	//----- nvinfo : EIATTR_KPARAM_INFO
	.align		4
.L_144:
        /*0008*/ 	.byte	0x04, 0x17
        /*000a*/ 	.short	(.L_146 - .L_145)
.L_145:
        /*000c*/ 	.word	0x00000000
        /*0010*/ 	.short	0x0000
        /*0012*/ 	.short	0x0000
        /*0014*/ 	.byte	0x00, 0xf0, 0xe1, 0x10


	//----- nvinfo : EIATTR_SPARSE_MMA_MASK
	.align		4
.L_146:
        /*0018*/ 	.byte	0x03, 0x50
        /*001a*/ 	.short	0x0000


	//----- nvinfo : EIATTR_MAXREG_COUNT
	.align		4
        /*001c*/ 	.byte	0x03, 0x1b
        /*001e*/ 	.short	0x00ff


	//----- nvinfo : EIATTR_MERCURY_ISA_VERSION
	.align		4
        /*0020*/ 	.byte	0x03, 0x5f
        /*0022*/ 	.short	0x0101


	//----- nvinfo : EIATTR_EXIT_INSTR_OFFSETS
	.align		4
        /*0024*/ 	.byte	0x04, 0x1c
        /*0026*/ 	.short	(.L_148 - .L_147)


	//   ....[0]....
.L_147:
        /*0028*/ 	.word	0x00000010


	//----- nvinfo : EIATTR_MAX_THREADS
	.align		4
.L_148:
        /*002c*/ 	.byte	0x04, 0x05
        /*002e*/ 	.short	(.L_150 - .L_149)
.L_149:
        /*0030*/ 	.word	0x00000100
        /*0034*/ 	.word	0x00000001
        /*0038*/ 	.word	0x00000001


	//----- nvinfo : EIATTR_CBANK_PARAM_SIZE
	.align		4
.L_150:
        /*003c*/ 	.byte	0x03, 0x19
        /*003e*/ 	.short	0x0438


	//----- nvinfo : EIATTR_PARAM_CBANK
	.align		4
        /*0040*/ 	.byte	0x04, 0x0a
        /*0042*/ 	.short	(.L_152 - .L_151)
	.align		4
.L_151:
        /*0044*/ 	.word	index@(.nv.constant0._ZN7cutlass13device_kernelIN5flash19enable_sm80_to_sm89INS1_16FlashAttnFwdSm80INS1_25CollectiveMainloopFwdSm80ILi8ELi1ELb1EN4cute5tupleIJNS5_1CILi128EEENS7_ILi112EEES8_EEELi128ENS_6half_tEfNS_4arch4Sm80ELb0ELb0ELb1ELb1ELb0ELb1ELb1ELb1EEENS1_21CollectiveEpilogueFwdINS6_IJS8_S8_S9_EEENS6_IJNS7_ILi1EEESH_SH_EEESB_SD_Li256ELb1ELb1ELb1ELb0EEENS1_36VarlenDynamicPersistentTileSchedulerILi128ELi112ELi256ELi256ELb1ELb1ELb0ELb0ELb1ELb1EEEEEEEEEvNT_6ParamsE)
        /*0048*/ 	.short	0x0210
        /*004a*/ 	.short	0x0438


	//----- nvinfo : EIATTR_SW_WAR
	.align		4
.L_152:
        /*004c*/ 	.byte	0x04, 0x36
        /*004e*/ 	.short	(.L_154 - .L_153)
.L_153:
        /*0050*/ 	.word	0x00000008
.L_154:


//--------------------- .nv.info._ZN7cutlass13device_kernelIN5flash19enable_sm80_to_sm89INS1_16FlashAttnFwdSm80INS1_25CollectiveMainloopFwdSm80ILi4ELi1ELb0EN4cute5tupleIJNS5_1CILi128EEENS7_ILi48EEES8_EEELi128ENS_6half_tEfNS_4arch4Sm80ELb0ELb1ELb1ELb0ELb0ELb0ELb1ELb1EEENS1_21CollectiveEpilogueFwdINS6_IJS8_S8_S9_EEENS6_IJNS7_ILi1EEESH_SH_EEESB_SD_Li128ELb0ELb1ELb1ELb0EEENS1_19SingleTileSchedulerILb0ELb1ELb1ELi128EEEEEEEEEvNT_6ParamsE --------------------------
	.section	.nv.info._ZN7cutlass13device_kernelIN5flash19enable_sm80_to_sm89INS1_16FlashAttnFwdSm80INS1_25CollectiveMainloopFwdSm80ILi4ELi1ELb0EN4cute5tupleIJNS5_1CILi128EEENS7_ILi48EEES8_EEELi128ENS_6half_tEfNS_4arch4Sm80ELb0ELb1ELb1ELb0ELb0ELb0ELb1ELb1EEENS1_21CollectiveEpilogueFwdINS6_IJS8_S8_S9_EEENS6_IJNS7_ILi1EEESH_SH_EEESB_SD_Li128ELb0ELb1ELb1ELb0EEENS1_19SingleTileSchedulerILb0ELb1ELb1ELi128EEEEEEEEEvNT_6ParamsE,"",@"SHT_CUDA_INFO"
	.sectionflags	@""
	.align	4


	//----- nvinfo : EIATTR_CUDA_API_VERSION
	.align		4
        /*0000*/ 	.byte	0x04, 0x37
        /*0002*/ 	.short	(.L_156 - .L_155)
.L_155:
        /*0004*/ 	.word	0x00000082


	//----- nvinfo : EIATTR_KPARAM_INFO
	.align		4
.L_156:
        /*0008*/ 	.byte	0x04, 0x17
        /*000a*/ 	.short	(.L_158 - .L_157)
.L_157:
        /*000c*/ 	.word	0x00000000
        /*0010*/ 	.short	0x0000
        /*0012*/ 	.short	0x0000
        /*0014*/ 	.byte	0x00, 0xf0, 0x61, 0x10


	//----- nvinfo : EIATTR_SPARSE_MMA_MASK
	.align		4
.L_158:
        /*0018*/ 	.byte	0x03, 0x50
        /*001a*/ 	.short	0x0000


	//----- nvinfo : EIATTR_MAXREG_COUNT
	.align		4
        /*001c*/ 	.byte	0x03, 0x1b
        /*001e*/ 	.short	0x00ff


	//----- nvinfo : EIATTR_MERCURY_ISA_VERSION
	.align		4
        /*0020*/ 	.byte	0x03, 0x5f
        /*0022*/ 	.short	0x0101


	//----- nvinfo : EIATTR_EXIT_INSTR_OFFSETS
	.align		4
        /*0024*/ 	.byte	0x04, 0x1c
        /*0026*/ 	.short	(.L_160 - .L_159)


	//   ....[0]....
.L_159:
        /*0028*/ 	.word	0x00000010


	//----- nvinfo : EIATTR_MAX_THREADS
	.align		4
.L_160:
        /*002c*/ 	.byte	0x04, 0x05
        /*002e*/ 	.short	(.L_162 - .L_161)
.L_161:
        /*0030*/ 	.word	0x00000080
        /*0034*/ 	.word	0x00000001
        /*0038*/ 	.word	0x00000001


	//----- nvinfo : EIATTR_CBANK_PARAM_SIZE
	.align		4
.L_162:
        /*003c*/ 	.byte	0x03, 0x19
        /*003e*/ 	.short	0x0418


	//----- nvinfo : EIATTR_PARAM_CBANK
	.align		4
        /*0040*/ 	.byte	0x04, 0x0a
        /*0042*/ 	.short	(.L_164 - .L_163)
	.align		4
.L_163:
        /*0044*/ 	.word	index@(.nv.constant0._ZN7cutlass13device_kernelIN5flash19enable_sm80_to_sm89INS1_16FlashAttnFwdSm80INS1_25CollectiveMainloopFwdSm80ILi4ELi1ELb0EN4cute5tupleIJNS5_1CILi128EEENS7_ILi48EEES8_EEELi128ENS_6half_tEfNS_4arch4Sm80ELb0ELb1ELb1ELb0ELb0ELb0ELb1ELb1EEENS1_21CollectiveEpilogueFwdINS6_IJS8_S8_S9_EEENS6_IJNS7_ILi1EEESH_SH_EEESB_SD_Li128ELb0ELb1ELb1ELb0EEENS1_19SingleTileSchedulerILb0ELb1ELb1ELi128EEEEEEEEEvNT_6ParamsE)
        /*0048*/ 	.short	0x0210
        /*004a*/ 	.short	0x0418


	//----- nvinfo : EIATTR_SW_WAR
	.align		4
.L_164:
        /*004c*/ 	.byte	0x04, 0x36
        /*004e*/ 	.short	(.L_166 - .L_165)
.L_165:
        /*0050*/ 	.word	0x00000008
.L_166:


//--------------------- .nv.info._ZN7cutlass13device_kernelIN5flash19enable_sm80_to_sm89INS1_16FlashAttnFwdSm80INS1_25CollectiveMainloopFwdSm80ILi8ELi1ELb1EN4cute5tupleIJNS5_1CILi128EEENS7_ILi96EEES8_EEELi128ENS_6half_tEfNS_4arch4Sm80ELb0ELb1ELb1ELb1ELb0ELb0ELb1ELb1EEENS1_21CollectiveEpilogueFwdINS6_IJS8_S8_S9_EEENS6_IJNS7_ILi1EEESH_SH_EEESB_SD_Li256ELb1ELb1ELb1ELb0EEENS1_36VarlenDynamicPersistentTileSchedulerILi128ELi96ELi256ELi256ELb1ELb1ELb0ELb1ELb0ELb1EEEEEEEEEvNT_6ParamsE --------------------------
	.section	.nv.info._ZN7cutlass13device_kernelIN5flash19enable_sm80_to_sm89INS1_16FlashAttnFwdSm80INS1_25CollectiveMainloopFwdSm80ILi8ELi1ELb1EN4cute5tupleIJNS5_1CILi128EEENS7_ILi96EEES8_EEELi128ENS_6half_tEfNS_4arch4Sm80ELb0ELb1ELb1ELb1ELb0ELb0ELb1ELb1EEENS1_21CollectiveEpilogueFwdINS6_IJS8_S8_S9_EEENS6_IJNS7_ILi1EEESH_SH_EEESB_SD_Li256ELb1ELb1ELb1ELb0EEENS1_36VarlenDynamicPersistentTileSchedulerILi128ELi96ELi256ELi256ELb1ELb1ELb0ELb1ELb0ELb1EEEEEEEEEvNT_6ParamsE,"",@"SHT_CUDA_INFO"
	.sectionflags	@""
	.align	4


	//----- nvinfo : EIATTR_CUDA_API_VERSION
	.align		4
        /*0000*/ 	.byte	0x04, 0x37
        /*0002*/ 	.short	(.L_168 - .L_167)
.L_167:
        /*0004*/ 	.word	0x00000082


	//----- nvinfo : EIATTR_KPARAM_INFO
	.align		4
.L_168:
        /*0008*/ 	.byte	0x04, 0x17
        /*000a*/ 	.short	(.L_170 - .L_169)
.L_169:
        /*000c*/ 	.word	0x00000000
        /*0010*/ 	.short	0x0000
        /*0012*/ 	.short	0x0000
        /*0014*/ 	.byte	0x00, 0xf0, 0xe1, 0x10


	//----- nvinfo : EIATTR_SPARSE_MMA_MASK
	.align		4
.L_170:
        /*0018*/ 	.byte	0x03, 0x50
        /*001a*/ 	.short	0x0000


	//----- nvinfo : EIATTR_MAXREG_COUNT
	.align		4
        /*001c*/ 	.byte	0x03, 0x1b
        /*001e*/ 	.short	0x00ff


	//----- nvinfo : EIATTR_MERCURY_ISA_VERSION
	.align		4
        /*0020*/ 	.byte	0x03, 0x5f
        /*0022*/ 	.short	0x0101


	//----- nvinfo : EIATTR_EXIT_INSTR_OFFSETS
	.align		4
        /*0024*/ 	.byte	0x04, 0x1c
        /*0026*/ 	.short	(.L_172 - .L_171)


	//   ....[0]....
.L_171:
        /*0028*/ 	.word	0x00000010


	//----- nvinfo : EIATTR_MAX_THREADS
	.align		4
.L_172:
        /*002c*/ 	.byte	0x04, 0x05
        /*002e*/ 	.short	(.L_174 - .L_173)
.L_173:
        /*0030*/ 	.word	0x00000100
        /*0034*/ 	.word	0x00000001
        /*0038*/ 	.word	0x00000001


	//----- nvinfo : EIATTR_CBANK_PARAM_SIZE
	.align		4
.L_174:
        /*003c*/ 	.byte	0x03, 0x19
        /*003e*/ 	.short	0x0438


	//----- nvinfo : EIATTR_PARAM_CBANK
	.align		4
        /*0040*/ 	.byte	0x04, 0x0a
        /*0042*/ 	.short	(.L_176 - .L_175)
	.align		4
.L_175:
        /*0044*/ 	.word	index@(.nv.constant0._ZN7cutlass13device_kernelIN5flash19enable_sm80_to_sm89INS1_16FlashAttnFwdSm80INS1_25CollectiveMainloopFwdSm80ILi8ELi1ELb1EN4cute5tupleIJNS5_1CILi128EEENS7_ILi96EEES8_EEELi128ENS_6half_tEfNS_4arch4Sm80ELb0ELb1ELb1ELb1ELb0ELb0ELb1ELb1EEENS1_21CollectiveEpilogueFwdINS6_IJS8_S8_S9_EEENS6_IJNS7_ILi1EEESH_SH_EEESB_SD_Li256ELb1ELb1ELb1ELb0EEENS1_36VarlenDynamicPersistentTileSchedulerILi128ELi96ELi256ELi256ELb1ELb1ELb0ELb1ELb0ELb1EEEEEEEEEvNT_6ParamsE)
        /*0048*/ 	.short	0x0210
        /*004a*/ 	.short	0x0438


	//----- nvinfo : EIATTR_SW_WAR
	.align		4
.L_176:
        /*004c*/ 	.byte	0x04, 0x36
        /*004e*/ 	.short	(.L_178 - .L_177)
.L_177:
        /*0050*/ 	.word	0x00000008
.L_178:


//--------------------- .nv.info._ZN7cutlass13device_kernelIN5flash19enable_sm80_to_sm89INS1_16FlashAttnFwdSm80INS1_25CollectiveMainloopFwdSm80ILi8ELi1ELb1EN4cute5tupleIJNS5_1CILi128EEENS7_ILi96EEES8_EEELi128ENS_6half_tEfNS_4arch4Sm80ELb0ELb1ELb1ELb1ELb0ELb1ELb1ELb1EEENS1_21CollectiveEpilogueFwdINS6_IJS8_S8_S9_EEENS6_IJNS7_ILi1EEESH_SH_EEESB_SD_Li256ELb1ELb1ELb1ELb0EEENS1_36VarlenDynamicPersistentTileSchedulerILi128ELi96ELi256ELi256ELb1ELb1ELb0ELb1ELb0ELb1EEEEEEEEEvNT_6ParamsE --------------------------
	.section	.nv.info._ZN7cutlass13device_kernelIN5flash19enable_sm80_to_sm89INS1_16FlashAttnFwdSm80INS1_25CollectiveMainloopFwdSm80ILi8ELi1ELb1EN4cute5tupleIJNS5_1CILi128EEENS7_ILi96EEES8_EEELi128ENS_6half_tEfNS_4arch4Sm80ELb0ELb1ELb1ELb1ELb0ELb1ELb1ELb1EEENS1_21CollectiveEpilogueFwdINS6_IJS8_S8_S9_EEENS6_IJNS7_ILi1EEESH_SH_EEESB_SD_Li256ELb1ELb1ELb1ELb0EEENS1_36VarlenDynamicPersistentTileSchedulerILi128ELi96ELi256ELi256ELb1ELb1ELb0ELb1ELb0ELb1EEEEEEEEEvNT_6ParamsE,"",@"SHT_CUDA_INFO"
	.sectionflags	@""
	.align	4


	//----- nvinfo : EIATTR_CUDA_API_VERSION
	.align		4
        /*0000*/ 	.byte	0x04, 0x37
        /*0002*/ 	.short	(.L_180 - .L_179)
.L_179:
        /*0004*/ 	.word	0x00000082


	//----- nvinfo : EIATTR_KPARAM_INFO
	.align		4
.L_180:
        /*0008*/ 	.byte	0x04, 0x17
        /*000a*/ 	.short	(.L_182 - .L_181)
.L_181:
        /*000c*/ 	.word	0x00000000
        /*0010*/ 	.short	0x0000
        /*0012*/ 	.short	0x0000
        /*0014*/ 	.byte	0x00, 0xf0, 0xe1, 0x10


	//----- nvinfo : EIATTR_SPARSE_MMA_MASK
	.align		4
.L_182:
        /*0018*/ 	.byte	0x03, 0x50
        /*001a*/ 	.short	0x0000


	//----- nvinfo : EIATTR_MAXREG_COUNT
	.align		4
        /*001c*/ 	.byte	0x03, 0x1b
        /*001e*/ 	.short	0x00ff


	//----- nvinfo : EIATTR_MERCURY_ISA_VERSION
	.align		4
        /*0020*/ 	.byte	0x03, 0x5f
        /*0022*/ 	.short	0x0101


	//----- nvinfo : EIATTR_EXIT_INSTR_OFFSETS
	.align		4
        /*0024*/ 	.byte	0x04, 0x1c
        /*0026*/ 	.short	(.L_184 - .L_183)


	//   ....[0]....
.L_183:
        /*0028*/ 	.word	0x00000010


	//----- nvinfo : EIATTR_MAX_THREADS
	.align		4
.L_184:
        /*002c*/ 	.byte	0x04, 0x05
        /*002e*/ 	.short	(.L_186 - .L_185)
.L_185:
        /*0030*/ 	.word	0x00000100
        /*0034*/ 	.word	0x00000001
        /*0038*/ 	.word	0x00000001


	//----- nvinfo : EIATTR_CBANK_PARAM_SIZE
	.align		4
.L_186:
        /*003c*/ 	.byte	0x03, 0x19
        /*003e*/ 	.short	0x0438


	//----- nvinfo : EIATTR_PARAM_CBANK
	.align		4
        /*0040*/ 	.byte	0x04, 0x0a
        /*0042*/ 	.short	(.L_188 - .L_187)
	.align		4
.L_187:
        /*0044*/ 	.word	index@(.nv.constant0._ZN7cutlass13device_kernelIN5flash19enable_sm80_to_sm89INS1_16FlashAttnFwdSm80INS1_25CollectiveMainloopFwdSm80ILi8ELi1ELb1EN4cute5tupleIJNS5_1CILi128EEENS7_ILi96EEES8_EEELi128ENS_6half_tEfNS_4arch4Sm80ELb0ELb1ELb1ELb1ELb0ELb1ELb1ELb1EEENS1_21CollectiveEpilogueFwdINS6_IJS8_S8_S9_EEENS6_IJNS7_ILi1EEESH_SH_EEESB_SD_Li256ELb1ELb1ELb1ELb0EEENS1_36VarlenDynamicPersistentTileSchedulerILi128ELi96ELi256ELi256ELb1ELb1ELb0ELb1ELb0ELb1EEEEEEEEEvNT_6ParamsE)
        /*0048*/ 	.short	0x0210
        /*004a*/ 	.short	0x0438


	//----- nvinfo : EIATTR_SW_WAR
	.align		4
.L_188:
        /*004c*/ 	.byte	0x04, 0x36
        /*004e*/ 	.short	(.L_190 - .L_189)
.L_189:
        /*0050*/ 	.word	0x00000008
.L_190:


//--------------------- .nv.info._ZN7cutlass13device_kernelIN5flash19enable_sm80_to_sm89INS1_16FlashAttnFwdSm80INS1_25CollectiveMainloopFwdSm80ILi4ELi1ELb0EN4cute5tupleIJNS5_1CILi128EEENS7_ILi64EEES8_EEELi128ENS_6half_tEfNS_4arch4Sm80ELb1ELb0ELb1ELb0ELb0ELb0ELb1ELb1EEENS1_21CollectiveEpilogueFwdINS6_IJS8_S8_S9_EEENS6_IJNS7_ILi1EEESH_SH_EEESB_SD_Li128ELb0ELb1ELb1ELb0EEENS1_30DynamicPersistentTileSchedulerILi128ELi128ELb1ELb1ELb0EEEEEEEEEvNT_6ParamsE --------------------------
	.section	.nv.info._ZN7cutlass13device_kernelIN5flash19enable_sm80_to_sm89INS1_16FlashAttnFwdSm80INS1_25CollectiveMainloopFwdSm80ILi4ELi1ELb0EN4cute5tupleIJNS5_1CILi128EEENS7_ILi64EEES8_EEELi128ENS_6half_tEfNS_4arch4Sm80ELb1ELb0ELb1ELb0ELb0ELb0ELb1ELb1EEENS1_21CollectiveEpilogueFwdINS6_IJS8_S8_S9_EEENS6_IJNS7_ILi1EEESH_SH_EEESB_SD_Li128ELb0ELb1ELb1ELb0EEENS1_30DynamicPersistentTileSchedulerILi128ELi128ELb1ELb1ELb0EEEEEEEEEvNT_6ParamsE,"",@"SHT_CUDA_INFO"
	.sectionflags	@""
	.align	4


	//----- nvinfo : EIATTR_CUDA_API_VERSION
	.align		4
        /*0000*/ 	.byte	0x04, 0x37
        /*0002*/ 	.short	(.L_192 - .L_191)
.L_191:
        /*0004*/ 	.word	0x00000082


	//----- nvinfo : EIATTR_KPARAM_INFO
	.align		4
.L_192:
        /*0008*/ 	.byte	0x04, 0x17
        /*000a*/ 	.short	(.L_194 - .L_193)
.L_193:
        /*000c*/ 	.word	0x00000000
        /*0010*/ 	.short	0x0000
        /*0012*/ 	.short	0x0000
        /*0014*/ 	.byte	0x00, 0xf0, 0xa1, 0x10


	//----- nvinfo : EIATTR_SPARSE_MMA_MASK
	.align		4
.L_194:
        /*0018*/ 	.byte	0x03, 0x50
        /*001a*/ 	.short	0x0000


	//----- nvinfo : EIATTR_MAXREG_COUNT
	.align		4
        /*001c*/ 	.byte	0x03, 0x1b
        /*001e*/ 	.short	0x00ff


	//----- nvinfo : EIATTR_MERCURY_ISA_VERSION
	.align		4
        /*0020*/ 	.byte	0x03, 0x5f
        /*0022*/ 	.short	0x0101


	//----- nvinfo : EIATTR_EXIT_INSTR_OFFSETS
	.align		4
        /*0024*/ 	.byte	0x04, 0x1c
        /*0026*/ 	.short	(.L_196 - .L_195)


	//   ....[0]....
.L_195:
        /*0028*/ 	.word	0x00000010


	//----- nvinfo : EIATTR_MAX_THREADS
	.align		4
.L_196:
        /*002c*/ 	.byte	0x04, 0x05
        /*002e*/ 	.short	(.L_198 - .L_197)
.L_197:
        /*0030*/ 	.word	0x00000080
        /*0034*/ 	.word	0x00000001
        /*0038*/ 	.word	0x00000001


	//----- nvinfo : EIATTR_CBANK_PARAM_SIZE
	.align		4
.L_198:
        /*003c*/ 	.byte	0x03, 0x19
        /*003e*/ 	.short	0x0428


	//----- nvinfo : EIATTR_PARAM_CBANK
	.align		4
        /*0040*/ 	.byte	0x04, 0x0a
        /*0042*/ 	.short	(.L_200 - .L_199)
	.align		4
.L_199:
        /*0044*/ 	.word	index@(.nv.constant0._ZN7cutlass13device_kernelIN5flash19enable_sm80_to_sm89INS1_16FlashAttnFwdSm80INS1_25CollectiveMainloopFwdSm80ILi4ELi1ELb0EN4cute5tupleIJNS5_1CILi128EEENS7_ILi64EEES8_EEELi128ENS_6half_tEfNS_4arch4Sm80ELb1ELb0ELb1ELb0ELb0ELb0ELb1ELb1EEENS1_21CollectiveEpilogueFwdINS6_IJS8_S8_S9_EEENS6_IJNS7_ILi1EEESH_SH_EEESB_SD_Li128ELb0ELb1ELb1ELb0EEENS1_30DynamicPersistentTileSchedulerILi128ELi128ELb1ELb1ELb0EEEEEEEEEvNT_6ParamsE)
        /*0048*/ 	.short	0x0210
        /*004a*/ 	.short	0x0428


	//----- nvinfo : EIATTR_SW_WAR
	.align		4
.L_200:
        /*004c*/ 	.byte	0x04, 0x36
        /*004e*/ 	.short	(.L_202 - .L_201)
.L_201:
        /*0050*/ 	.word	0x00000008
.L_202:


//--------------------- .nv.info._ZN7cutlass13device_kernelIN5flash19enable_sm80_to_sm89INS1_16FlashAttnFwdSm80INS1_25CollectiveMainloopFwdSm80ILi8ELi1ELb1EN4cute5tupleIJNS5_1CILi128EEENS7_ILi112EEES8_EEELi128ENS_6half_tEfNS_4arch4Sm80ELb1ELb0ELb1ELb1ELb0ELb0ELb1ELb1EEENS1_21CollectiveEpilogueFwdINS6_IJS8_S8_S9_EEENS6_IJNS7_ILi1EEESH_SH_EEESB_SD_Li256ELb1ELb1ELb1ELb0EEENS1_36VarlenDynamicPersistentTileSchedulerILi128ELi112ELi256ELi256ELb1ELb1ELb0ELb1ELb1ELb1EEEEEEEEEvNT_6ParamsE --------------------------
	.section	.nv.info._ZN7cutlass13device_kernelIN5flash19enable_sm80_to_sm89INS1_16FlashAttnFwdSm80INS1_25CollectiveMainloopFwdSm80ILi8ELi1ELb1EN4cute5tupleIJNS5_1CILi128EEENS7_ILi112EEES8_EEELi128ENS_6half_tEfNS_4arch4Sm80ELb1ELb0ELb1ELb1ELb0ELb0ELb1ELb1EEENS1_21CollectiveEpilogueFwdINS6_IJS8_S8_S9_EEENS6_IJNS7_ILi1EEESH_SH_EEESB_SD_Li256ELb1ELb1ELb1ELb0EEENS1_36VarlenDynamicPersistentTileSchedulerILi128ELi112ELi256ELi256ELb1ELb1ELb0ELb1ELb1ELb1EEEEEEEEEvNT_6ParamsE,"",@"SHT_CUDA_INFO"
	.sectionflags	@""
	.align	4


	//----- nvinfo : EIATTR_CUDA_API_VERSION
	.align		4
        /*0000*/ 	.byte	0x04, 0x37
        /*0002*/ 	.short	(.L_204 - .L_203)
.L_203:
        /*0004*/ 	.word	0x00000082


	//----- nvinfo : EIATTR_KPARAM_INFO
	.align		4
.L_204:
        /*0008*/ 	.byte	0x04, 0x17
        /*000a*/ 	.short	(.L_206 - .L_205)
.L_205:
        /*000c*/ 	.word	0x00000000
        /*0010*/ 	.short	0x0000
        /*0012*/ 	.short	0x0000
        /*0014*/ 	.byte	0x00, 0xf0, 0xe1, 0x10


	//----- nvinfo : EIATTR_SPARSE_MMA_MASK
	.align		4
.L_206:
        /*0018*/ 	.byte	0x03, 0x50
        /*001a*/ 	.short	0x0000


	//----- nvinfo : EIATTR_MAXREG_COUNT
	.align		4
        /*001c*/ 	.byte	0x03, 0x1b
        /*001e*/ 	.short	0x00ff


	//----- nvinfo : EIATTR_MERCURY_ISA_VERSION
	.align		4
        /*0020*/ 	.byte	0x03, 0x5f
        /*0022*/ 	.short	0x0101


	//----- nvinfo : EIATTR_EXIT_INSTR_OFFSETS
	.align		4
        /*0024*/ 	.byte	0x04, 0x1c
        /*0026*/ 	.short	(.L_208 - .L_207)


	//   ....[0]....
.L_207:
        /*0028*/ 	.word	0x00000010


	//----- nvinfo : EIATTR_MAX_THREADS
	.align		4
.L_208:
        /*002c*/ 	.byte	0x04, 0x05
        /*002e*/ 	.short	(.L_210 - .L_209)
.L_209:
        /*0030*/ 	.word	0x00000100
        /*0034*/ 	.word	0x00000001
        /*0038*/ 	.word	0x00000001


	//----- nvinfo : EIATTR_CBANK_PARAM_SIZE
	.align		4
.L_210:
        /*003c*/ 	.byte	0x03, 0x19
        /*003e*/ 	.short	0x0438


	//----- nvinfo : EIATTR_PARAM_CBANK
	.align		4
        /*0040*/ 	.byte	0x04, 0x0a
        /*0042*/ 	.short	(.L_212 - .L_211)
	.align		4
.L_211:
        /*0044*/ 	.word	index@(.nv.constant0._ZN7cutlass13device_kernelIN5flash19enable_sm80_to_sm89INS1_16FlashAttnFwdSm80INS1_25CollectiveMainloopFwdSm80ILi8ELi1ELb1EN4cute5tupleIJNS5_1CILi128EEENS7_ILi112EEES8_EEELi128ENS_6half_tEfNS_4arch4Sm80ELb1ELb0ELb1ELb1ELb0ELb0ELb1ELb1EEENS1_21CollectiveEpilogueFwdINS6_IJS8_S8_S9_EEENS6_IJNS7_ILi1EEESH_SH_EEESB_SD_Li256ELb1ELb1ELb1ELb0EEENS1_36VarlenDynamicPersistentTileSchedulerILi128ELi112ELi256ELi256ELb1ELb1ELb0ELb1ELb1ELb1EEEEEEEEEvNT_6ParamsE)
        /*0048*/ 	.short	0x0210
        /*004a*/ 	.short	0x0438


	//----- nvinfo : EIATTR_SW_WAR
	.align		4
.L_212:
        /*004c*/ 	.byte	0x04, 0x36
        /*004e*/ 	.short	(.L_214 - .L_213)
.L_213:
        /*0050*/ 	.word	0x00000008
.L_214:


//--------------------- .nv.info._ZN7cutlass13device_kernelIN5flash19enable_sm80_to_sm89INS1_16FlashAttnFwdSm80INS1_25CollectiveMainloopFwdSm80ILi8ELi1ELb1EN4cute5tupleIJNS5_1CILi128EEENS7_ILi112EEES8_EEELi128ENS_6half_tEfNS_4arch4Sm80ELb1ELb0ELb1ELb1ELb0ELb1ELb1ELb1EEENS1_21CollectiveEpilogueFwdINS6_IJS8_S8_S9_EEENS6_IJNS7_ILi1EEESH_SH_EEESB_SD_Li256ELb1ELb1ELb1ELb0EEENS1_36VarlenDynamicPersistentTileSchedulerILi128ELi112ELi256ELi256ELb1ELb1ELb0ELb1ELb1ELb1EEEEEEEEEvNT_6ParamsE --------------------------
	.section	.nv.info._ZN7cutlass13device_kernelIN5flash19enable_sm80_to_sm89INS1_16FlashAttnFwdSm80INS1_25CollectiveMainloopFwdSm80ILi8ELi1ELb1EN4cute5tupleIJNS5_1CILi128EEENS7_ILi112EEES8_EEELi128ENS_6half_tEfNS_4arch4Sm80ELb1ELb0ELb1ELb1ELb0ELb1ELb1ELb1EEENS1_21CollectiveEpilogueFwdINS6_IJS8_S8_S9_EEENS6_IJNS7_ILi1EEESH_SH_EEESB_SD_Li256ELb1ELb1ELb1ELb0EEENS1_36VarlenDynamicPersistentTileSchedulerILi128ELi112ELi256ELi256ELb1ELb1ELb0ELb1ELb1ELb1EEEEEEEEEvNT_6ParamsE,"",@"SHT_CUDA_INFO"
	.sectionflags	@""
	.align	4


	//----- nvinfo : EIATTR_CUDA_API_VERSION
	.align		4
        /*0000*/ 	.byte	0x04, 0x37
        /*0002*/ 	.short	(.L_216 - .L_215)
.L_215:
        /*0004*/ 	.word	0x00000082


	//----- nvinfo : EIATTR_KPARAM_INFO
	.align		4
.L_216:
        /*0008*/ 	.byte	0x04, 0x17
        /*000a*/ 	.short	(.L_218 - .L_217)
.L_217:
        /*000c*/ 	.word	0x00000000
        /*0010*/ 	.short	0x0000
        /*0012*/ 	.short	0x0000
        /*0014*/ 	.byte	0x00, 0xf0, 0xe1, 0x10


	//----- nvinfo : EIATTR_SPARSE_MMA_MASK
	.align		4
.L_218:
        /*0018*/ 	.byte	0x03, 0x50
        /*001a*/ 	.short	0x0000


	//----- nvinfo : EIATTR_MAXREG_COUNT
	.align		4
        /*001c*/ 	.byte	0x03, 0x1b
        /*001e*/ 	.short	0x00ff


	//----- nvinfo : EIATTR_MERCURY_ISA_VERSION
	.align		4
        /*0020*/ 	.byte	0x03, 0x5f
        /*0022*/ 	.short	0x0101


	//----- nvinfo : EIATTR_EXIT_INSTR_OFFSETS
	.align		4
        /*0024*/ 	.byte	0x04, 0x1c
        /*0026*/ 	.short	(.L_220 - .L_219)


	//   ....[0]....
.L_219:
        /*0028*/ 	.word	0x00000010


	//----- nvinfo : EIATTR_MAX_THREADS
	.align		4
.L_220:
        /*002c*/ 	.byte	0x04, 0x05
        /*002e*/ 	.short	(.L_222 - .L_221)
.L_221:
        /*0030*/ 	.word	0x00000100
        /*0034*/ 	.word	0x00000001
        /*0038*/ 	.word	0x00000001


	//----- nvinfo : EIATTR_CBANK_PARAM_SIZE
	.align		4
.L_222:
        /*003c*/ 	.byte	0x03, 0x19
        /*003e*/ 	.short	0x0438


	//----- nvinfo : EIATTR_PARAM_CBANK
	.align		4
        /*0040*/ 	.byte	0x04, 0x0a
        /*0042*/ 	.short	(.L_224 - .L_223)
	.align		4
.L_223:
        /*0044*/ 	.word	index@(.nv.constant0._ZN7cutlass13device_kernelIN5flash19enable_sm80_to_sm89INS1_16FlashAttnFwdSm80INS1_25CollectiveMainloopFwdSm80ILi8ELi1ELb1EN4cute5tupleIJNS5_1CILi128EEENS7_ILi112EEES8_EEELi128ENS_6half_tEfNS_4arch4Sm80ELb1ELb0ELb1ELb1ELb0ELb1ELb1ELb1EEENS1_21CollectiveEpilogueFwdINS6_IJS8_S8_S9_EEENS6_IJNS7_ILi1EEESH_SH_EEESB_SD_Li256ELb1ELb1ELb1ELb0EEENS1_36VarlenDynamicPersistentTileSchedulerILi128ELi112ELi256ELi256ELb1ELb1ELb0ELb1ELb1ELb1EEEEEEEEEvNT_6ParamsE)
        /*0048*/ 	.short	0x0210
        /*004a*/ 	.short	0x0438


	//----- nvinfo : EIATTR_SW_WAR
	.align		4
.L_224:
        /*004c*/ 	.byte	0x04, 0x36
        /*004e*/ 	.short	(.L_226 - .L_225)
.L_225:
        /*0050*/ 	.word	0x00000008
.L_226:


//--------------------- .nv.callgraph             --------------------------
	.section	.nv.callgraph,"",@"SHT_CUDA_CALLGRAPH"
	.align	4
	.sectionentsize	8
	.align		4
        /*0000*/ 	.word	0x00000000
	.align		4
        /*0004*/ 	.word	0xffffffff
	.align		4
        /*0008*/ 	.word	0x00000000
	.align		4
        /*000c*/ 	.word	0xfffffffe
	.align		4
        /*0010*/ 	.word	0x00000000
	.align		4
        /*0014*/ 	.word	0xfffffffd
	.align		4
        /*0018*/ 	.word	0x00000000
	.align		4
        /*001c*/ 	.word	0xfffffffc


//--------------------- .nv.constant4             --------------------------
	.section	.nv.constant4,"a",@progbits
	.align	8
	.align		8
.nv.constant4:
        /*0000*/ 	.dword	_ZN80_INTERNAL_280a4de0_44_flash_fwd_hdim128_fp16_split_softcap_sm80_cu_61719c98_35904cuda3std3__45__cpo5beginE
	.align		8
        /*0008*/ 	.dword	_ZN80_INTERNAL_280a4de0_44_flash_fwd_hdim128_fp16_split_softcap_sm80_cu_61719c98_35904cuda3std3__45__cpo3endE
	.align		8
        /*0010*/ 	.dword	_ZN80_INTERNAL_280a4de0_44_flash_fwd_hdim128_fp16_split_softcap_sm80_cu_61719c98_35904cuda3std3__45__cpo6cbeginE
	.align		8
        /*0018*/ 	.dword	_ZN80_INTERNAL_280a4de0_44_flash_fwd_hdim128_fp16_split_softcap_sm80_cu_61719c98_35904cuda3std3__45__cpo4cendE
	.align		8
        /*0020*/ 	.dword	_ZN80_INTERNAL_280a4de0_44_flash_fwd_hdim128_fp16_split_softcap_sm80_cu_61719c98_35904cuda3std3__482_GLOBAL__N__280a4de0_44_flash_fwd_hdim128_fp16_split_softcap_sm80_cu_61719c98_35906ignoreE
	.align		8
        /*0028*/ 	.dword	_ZN80_INTERNAL_280a4de0_44_flash_fwd_hdim128_fp16_split_softcap_sm80_cu_61719c98_35904cuda3std3__419piecewise_constructE
	.align		8
        /*0030*/ 	.dword	_ZN80_INTERNAL_280a4de0_44_flash_fwd_hdim128_fp16_split_softcap_sm80_cu_61719c98_35904cuda3std3__48in_placeE
	.align		8
        /*0038*/ 	.dword	_ZN80_INTERNAL_280a4de0_44_flash_fwd_hdim128_fp16_split_softcap_sm80_cu_61719c98_35904cuda3std6ranges3__45__cpo4swapE
	.align		8
        /*0040*/ 	.dword	_ZN80_INTERNAL_280a4de0_44_flash_fwd_hdim128_fp16_split_softcap_sm80_cu_61719c98_35904cuda3std6ranges3__45__cpo9iter_moveE
	.align		8
        /*0048*/ 	.dword	_ZN80_INTERNAL_280a4de0_44_flash_fwd_hdim128_fp16_split_softcap_sm80_cu_61719c98_35904cute7productE
	.align		8
        /*0050*/ 	.dword	_ZN80_INTERNAL_280a4de0_44_flash_fwd_hdim128_fp16_split_softcap_sm80_cu_61719c98_35904cute1_E


//--------------------- .text._ZN7cutlass13device_kernelIN5flash19enable_sm80_to_sm89INS1_16FlashAttnFwdSm80INS1_25CollectiveMainloopFwdSm80ILi8ELi1ELb1EN4cute5tupleIJNS5_1CILi128EEES8_S8_EEELi128ENS_6half_tEfNS_4arch4Sm80ELb0ELb0ELb1ELb0ELb0ELb0ELb1ELb1EEENS1_21CollectiveEpilogueFwdIS9_NS6_IJNS7_ILi1EEESF_SF_EEESA_SC_Li256ELb0ELb1ELb1ELb0EEENS1_19SingleTileSchedulerILb0ELb1ELb1ELi128EEEEEEEEEvNT_6ParamsE --------------------------
	.section	.text._ZN7cutlass13device_kernelIN5flash19enable_sm80_to_sm89INS1_16FlashAttnFwdSm80INS1_25CollectiveMainloopFwdSm80ILi8ELi1ELb1EN4cute5tupleIJNS5_1CILi128EEES8_S8_EEELi128ENS_6half_tEfNS_4arch4Sm80ELb0ELb0ELb1ELb0ELb0ELb0ELb1ELb1EEENS1_21CollectiveEpilogueFwdIS9_NS6_IJNS7_ILi1EEESF_SF_EEESA_SC_Li256ELb0ELb1ELb1ELb0EEENS1_19SingleTileSchedulerILb0ELb1ELb1ELi128EEEEEEEEEvNT_6ParamsE,"ax",@progbits
	.align	128
.text._ZN7cutlass13device_kernelIN5flash19enable_sm80_to_sm89INS1_16FlashAttnFwdSm80INS1_25CollectiveMainloopFwdSm80ILi8ELi1ELb1EN4cute5tupleIJNS5_1CILi128EEES8_S8_EEELi128ENS_6half_tEfNS_4arch4Sm80ELb0ELb0ELb1ELb0ELb0ELb0ELb1ELb1EEENS1_21CollectiveEpilogueFwdIS9_NS6_IJNS7_ILi1EEESF_SF_EEESA_SC_Li256ELb0ELb1ELb1ELb0EEENS1_19SingleTileSchedulerILb0ELb1ELb1ELi128EEEEEEEEEvNT_6ParamsE:
        .type           _ZN7cutlass13device_kernelIN5flash19enable_sm80_to_sm89INS1_16FlashAttnFwdSm80INS1_25CollectiveMainloopFwdSm80ILi8ELi1ELb1EN4cute5tupleIJNS5_1CILi128EEES8_S8_EEELi128ENS_6half_tEfNS_4arch4Sm80ELb0ELb0ELb1ELb0ELb0ELb0ELb1ELb1EEENS1_21CollectiveEpilogueFwdIS9_NS6_IJNS7_ILi1EEESF_SF_EEESA_SC_Li256ELb0ELb1ELb1ELb0EEENS1_19SingleTileSchedulerILb0ELb1ELb1ELi128EEEEEEEEEvNT_6ParamsE,@function
        .size           _ZN7cutlass13device_kernelIN5flash19enable_sm80_to_sm89INS1_16FlashAttnFwdSm80INS1_25CollectiveMainloopFwdSm80ILi8ELi1ELb1EN4cute5tupleIJNS5_1CILi128EEES8_S8_EEELi128ENS_6half_tEfNS_4arch4Sm80ELb0ELb0ELb1ELb0ELb0ELb0ELb1ELb1EEENS1_21CollectiveEpilogueFwdIS9_NS6_IJNS7_ILi1EEESF_SF_EEESA_SC_Li256ELb0ELb1ELb1ELb0EEENS1_19SingleTileSchedulerILb0ELb1ELb1ELi128EEEEEEEEEvNT_6ParamsE,(.L_x_12 - _ZN7cutlass13device_kernelIN5flash19enable_sm80_to_sm89INS1_16FlashAttnFwdSm80INS1_25CollectiveMainloopFwdSm80ILi8ELi1ELb1EN4cute5tupleIJNS5_1CILi128EEES8_S8_EEELi128ENS_6half_tEfNS_4arch4Sm80ELb0ELb0ELb1ELb0ELb0ELb0ELb1ELb1EEENS1_21CollectiveEpilogueFwdIS9_NS6_IJNS7_ILi1EEESF_SF_EEESA_SC_Li256ELb0ELb1ELb1ELb0EEENS1_19SingleTileSchedulerILb0ELb1ELb1ELi128EEEEEEEEEvNT_6ParamsE)
        .other          _ZN7cutlass13device_kernelIN5flash19enable_sm80_to_sm89INS1_16FlashAttnFwdSm80INS1_25CollectiveMainloopFwdSm80ILi8ELi1ELb1EN4cute5tupleIJNS5_1CILi128EEES8_S8_EEELi128ENS_6half_tEfNS_4arch4Sm80ELb0ELb0ELb1ELb0ELb0ELb0ELb1ELb1EEENS1_21CollectiveEpilogueFwdIS9_NS6_IJNS7_ILi1EEESF_SF_EEESA_SC_Li256ELb0ELb1ELb1ELb0EEENS1_19SingleTileSchedulerILb0ELb1ELb1ELi128EEEEEEEEEvNT_6ParamsE,@"STO_CUDA_ENTRY STV_DEFAULT"
_ZN7cutlass13device_kernelIN5flash19enable_sm80_to_sm89INS1_16FlashAttnFwdSm80INS1_25CollectiveMainloopFwdSm80ILi8ELi1ELb1EN4cute5tupleIJNS5_1CILi128EEES8_S8_EEELi128ENS_6half_tEfNS_4arch4Sm80ELb0ELb0ELb1ELb0ELb0ELb0ELb1ELb1EEENS1_21CollectiveEpilogueFwdIS9_NS6_IJNS7_ILi1EEESF_SF_EEESA_SC_Li256ELb0ELb1ELb1ELb0EEENS1_19SingleTileSchedulerILb0ELb1ELb1ELi128EEEEEEEEEvNT_6ParamsE:
[----:B------:R-:W-:Y:S01]  /*0000*/  LDC R1, c[0x0][0x28] ;  /* 0x00000a00ff017b82 */ /* 0x000fe20000000800 */
[----:B------:R-:W-:Y:S05]  /*0010*/  EXIT ;  /* 0x000000000000794d */ /* 0x000fea0003800000 */
.L_x_0:
[----:B------:R-:W-:-:S00]  /*0020*/  BRA `(.L_x_0) ;  /* 0xfffffffc00fc7947 */ /* 0x000fc0000383ffff */
[----:B------:R-:W-:-:S00]  /*0030*/  NOP ;  /* 0x0000000000007918 */ /* 0x000fc00000000000 */
        /* <DEDUP_REMOVED lines=12> */
.L_x_12:


//--------------------- .text._ZN7cutlass13device_kernelIN5flash19enable_sm80_to_sm89INS1_16FlashAttnFwdSm80INS1_25CollectiveMainloopFwdSm80ILi8ELi1ELb1EN4cute5tupleIJNS5_1CILi128EEENS7_ILi96EEES8_EEELi128ENS_6half_tEfNS_4arch4Sm80ELb0ELb1ELb1ELb0ELb0ELb0ELb1ELb1EEENS1_21CollectiveEpilogueFwdINS6_IJS8_S8_S9_EEENS6_IJNS7_ILi1EEESH_SH_EEESB_SD_Li256ELb0ELb1ELb1ELb0EEENS1_19SingleTileSchedulerILb0ELb1ELb1ELi128EEEEEEEEEvNT_6ParamsE --------------------------
	.section	.text._ZN7cutlass13device_kernelIN5flash19enable_sm80_to_sm89INS1_16FlashAttnFwdSm80INS1_25CollectiveMainloopFwdSm80ILi8ELi1ELb1EN4cute5tupleIJNS5_1CILi128EEENS7_ILi96EEES8_EEELi128ENS_6half_tEfNS_4arch4Sm80ELb0ELb1ELb1ELb0ELb0ELb0ELb1ELb1EEENS1_21CollectiveEpilogueFwdINS6_IJS8_S8_S9_EEENS6_IJNS7_ILi1EEESH_SH_EEESB_SD_Li256ELb0ELb1ELb1ELb0EEENS1_19SingleTileSchedulerILb0ELb1ELb1ELi128EEEEEEEEEvNT_6ParamsE,"ax",@progbits
	.align	128
.text._ZN7cutlass13device_kernelIN5flash19enable_sm80_to_sm89INS1_16FlashAttnFwdSm80INS1_25CollectiveMainloopFwdSm80ILi8ELi1ELb1EN4cute5tupleIJNS5_1CILi128EEENS7_ILi96EEES8_EEELi128ENS_6half_tEfNS_4arch4Sm80ELb0ELb1ELb1ELb0ELb0ELb0ELb1ELb1EEENS1_21CollectiveEpilogueFwdINS6_IJS8_S8_S9_EEENS6_IJNS7_ILi1EEESH_SH_EEESB_SD_Li256ELb0ELb1ELb1ELb0EEENS1_19SingleTileSchedulerILb0ELb1ELb1ELi128EEEEEEEEEvNT_6ParamsE:
        .type           _ZN7cutlass13device_kernelIN5flash19enable_sm80_to_sm89INS1_16FlashAttnFwdSm80INS1_25CollectiveMainloopFwdSm80ILi8ELi1ELb1EN4cute5tupleIJNS5_1CILi128EEENS7_ILi96EEES8_EEELi128ENS_6half_tEfNS_4arch4Sm80ELb0ELb1ELb1ELb0ELb0ELb0ELb1ELb1EEENS1_21CollectiveEpilogueFwdINS6_IJS8_S8_S9_EEENS6_IJNS7_ILi1EEESH_SH_EEESB_SD_Li256ELb0ELb1ELb1ELb0EEENS1_19SingleTileSchedulerILb0ELb1ELb1ELi128EEEEEEEEEvNT_6ParamsE,@function
        .size           _ZN7cutlass13device_kernelIN5flash19enable_sm80_to_sm89INS1_16FlashAttnFwdSm80INS1_25CollectiveMainloopFwdSm80ILi8ELi1ELb1EN4cute5tupleIJNS5_1CILi128EEENS7_ILi96EEES8_EEELi128ENS_6half_tEfNS_4arch4Sm80ELb0ELb1ELb1ELb0ELb0ELb0ELb1ELb1EEENS1_21CollectiveEpilogueFwdINS6_IJS8_S8_S9_EEENS6_IJNS7_ILi1EEESH_SH_EEESB_SD_Li256ELb0ELb1ELb1ELb0EEENS1_19SingleTileSchedulerILb0ELb1ELb1ELi128EEEEEEEEEvNT_6ParamsE,(.L_x_13 - _ZN7cutlass13device_kernelIN5flash19enable_sm80_to_sm89INS1_16FlashAttnFwdSm80INS1_25CollectiveMainloopFwdSm80ILi8ELi1ELb1EN4cute5tupleIJNS5_1CILi128EEENS7_ILi96EEES8_EEELi128ENS_6half_tEfNS_4arch4Sm80ELb0ELb1ELb1ELb0ELb0ELb0ELb1ELb1EEENS1_21CollectiveEpilogueFwdINS6_IJS8_S8_S9_EEENS6_IJNS7_ILi1EEESH_SH_EEESB_SD_Li256ELb0ELb1ELb1ELb0EEENS1_19SingleTileSchedulerILb0ELb1ELb1ELi128EEEEEEEEEvNT_6ParamsE)
        .other          _ZN7cutlass13device_kernelIN5flash19enable_sm80_to_sm89INS1_16FlashAttnFwdSm80INS1_25CollectiveMainloopFwdSm80ILi8ELi1ELb1EN4cute5tupleIJNS5_1CILi128EEENS7_ILi96EEES8_EEELi128ENS_6half_tEfNS_4arch4Sm80ELb0ELb1ELb1ELb0ELb0ELb0ELb1ELb1EEENS1_21CollectiveEpilogueFwdINS6_IJS8_S8_S9_EEENS6_IJNS7_ILi1EEESH_SH_EEESB_SD_Li256ELb0ELb1ELb1ELb0EEENS1_19SingleTileSchedulerILb0ELb1ELb1ELi128EEEEEEEEEvNT_6ParamsE,@"STO_CUDA_ENTRY STV_DEFAULT"
_ZN7cutlass13device_kernelIN5flash19enable_sm80_to_sm89INS1_16FlashAttnFwdSm80INS1_25CollectiveMainloopFwdSm80ILi8ELi1ELb1EN4cute5tupleIJNS5_1CILi128EEENS7_ILi96EEES8_EEELi128ENS_6half_tEfNS_4arch4Sm80ELb0ELb1ELb1ELb0ELb0ELb0ELb1ELb1EEENS1_21CollectiveEpilogueFwdINS6_IJS8_S8_S9_EEENS6_IJNS7_ILi1EEESH_SH_EEESB_SD_Li256ELb0ELb1ELb1ELb0EEENS1_19SingleTileSchedulerILb0ELb1ELb1ELi128EEEEEEEEEvNT_6ParamsE:
[----:B------:R-:W-:Y:S01]  /*0000*/  LDC R1, c[0x0][0x28] ;  /* 0x00000a00ff017b82 */ /* 0x000fe20000000800 */
[----:B------:R-:W-:Y:S05]  /*0010*/  EXIT ;  /* 0x000000000000794d */ /* 0x000fea0003800000 */
.L_x_1:
        /* <DEDUP_REMOVED lines=14> */
.L_x_13:


//--------------------- .text._ZN7cutlass13device_kernelIN5flash19enable_sm80_to_sm89INS1_16FlashAttnFwdSm80INS1_25CollectiveMainloopFwdSm80ILi8ELi1ELb1EN4cute5tupleIJNS5_1CILi128EEES8_S8_EEELi128ENS_6half_tEfNS_4arch4Sm80ELb1ELb0ELb1ELb0ELb0ELb0ELb1ELb1EEENS1_21CollectiveEpilogueFwdIS9_NS6_IJNS7_ILi1EEESF_SF_EEESA_SC_Li256ELb0ELb1ELb1ELb0EEENS1_30DynamicPersistentTileSchedulerILi256ELi256ELb1ELb1ELb0EEEEEEEEEvNT_6ParamsE --------------------------
	.section	.text._ZN7cutlass13device_kernelIN5flash19enable_sm80_to_sm89INS1_16FlashAttnFwdSm80INS1_25CollectiveMainloopFwdSm80ILi8ELi1ELb1EN4cute5tupleIJNS5_1CILi128EEES8_S8_EEELi128ENS_6half_tEfNS_4arch4Sm80ELb1ELb0ELb1ELb0ELb0ELb0ELb1ELb1EEENS1_21CollectiveEpilogueFwdIS9_NS6_IJNS7_ILi1EEESF_SF_EEESA_SC_Li256ELb0ELb1ELb1ELb0EEENS1_30DynamicPersistentTileSchedulerILi256ELi256ELb1ELb1ELb0EEEEEEEEEvNT_6ParamsE,"ax",@progbits
	.align	128
.text._ZN7cutlass13device_kernelIN5flash19enable_sm80_to_sm89INS1_16FlashAttnFwdSm80INS1_25CollectiveMainloopFwdSm80ILi8ELi1ELb1EN4cute5tupleIJNS5_1CILi128EEES8_S8_EEELi128ENS_6half_tEfNS_4arch4Sm80ELb1ELb0ELb1ELb0ELb0ELb0ELb1ELb1EEENS1_21CollectiveEpilogueFwdIS9_NS6_IJNS7_ILi1EEESF_SF_EEESA_SC_Li256ELb0ELb1ELb1ELb0EEENS1_30DynamicPersistentTileSchedulerILi256ELi256ELb1ELb1ELb0EEEEEEEEEvNT_6ParamsE:
        .type           _ZN7cutlass13device_kernelIN5flash19enable_sm80_to_sm89INS1_16FlashAttnFwdSm80INS1_25CollectiveMainloopFwdSm80ILi8ELi1ELb1EN4cute5tupleIJNS5_1CILi128EEES8_S8_EEELi128ENS_6half_tEfNS_4arch4Sm80ELb1ELb0ELb1ELb0ELb0ELb0ELb1ELb1EEENS1_21CollectiveEpilogueFwdIS9_NS6_IJNS7_ILi1EEESF_SF_EEESA_SC_Li256ELb0ELb1ELb1ELb0EEENS1_30DynamicPersistentTileSchedulerILi256ELi256ELb1ELb1ELb0EEEEEEEEEvNT_6ParamsE,@function
        .size           _ZN7cutlass13device_kernelIN5flash19enable_sm80_to_sm89INS1_16FlashAttnFwdSm80INS1_25CollectiveMainloopFwdSm80ILi8ELi1ELb1EN4cute5tupleIJNS5_1CILi128EEES8_S8_EEELi128ENS_6half_tEfNS_4arch4Sm80ELb1ELb0ELb1ELb0ELb0ELb0ELb1ELb1EEENS1_21CollectiveEpilogueFwdIS9_NS6_IJNS7_ILi1EEESF_SF_EEESA_SC_Li256ELb0ELb1ELb1ELb0EEENS1_30DynamicPersistentTileSchedulerILi256ELi256ELb1ELb1ELb0EEEEEEEEEvNT_6ParamsE,(.L_x_14 - _ZN7cutlass13device_kernelIN5flash19enable_sm80_to_sm89INS1_16FlashAttnFwdSm80INS1_25CollectiveMainloopFwdSm80ILi8ELi1ELb1EN4cute5tupleIJNS5_1CILi128EEES8_S8_EEELi128ENS_6half_tEfNS_4arch4Sm80ELb1ELb0ELb1ELb0ELb0ELb0ELb1ELb1EEENS1_21CollectiveEpilogueFwdIS9_NS6_IJNS7_ILi1EEESF_SF_EEESA_SC_Li256ELb0ELb1ELb1ELb0EEENS1_30DynamicPersistentTileSchedulerILi256ELi256ELb1ELb1ELb0EEEEEEEEEvNT_6ParamsE)
        .other          _ZN7cutlass13device_kernelIN5flash19enable_sm80_to_sm89INS1_16FlashAttnFwdSm80INS1_25CollectiveMainloopFwdSm80ILi8ELi1ELb1EN4cute5tupleIJNS5_1CILi128EEES8_S8_EEELi128ENS_6half_tEfNS_4arch4Sm80ELb1ELb0ELb1ELb0ELb0ELb0ELb1ELb1EEENS1_21CollectiveEpilogueFwdIS9_NS6_IJNS7_ILi1EEESF_SF_EEESA_SC_Li256ELb0ELb1ELb1ELb0EEENS1_30DynamicPersistentTileSchedulerILi256ELi256ELb1ELb1ELb0EEEEEEEEEvNT_6ParamsE,@"STO_CUDA_ENTRY STV_DEFAULT"
_ZN7cutlass13device_kernelIN5flash19enable_sm80_to_sm89INS1_16FlashAttnFwdSm80INS1_25CollectiveMainloopFwdSm80ILi8ELi1ELb1EN4cute5tupleIJNS5_1CILi128EEES8_S8_EEELi128ENS_6half_tEfNS_4arch4Sm80ELb1ELb0ELb1ELb0ELb0ELb0ELb1ELb1EEENS1_21CollectiveEpilogueFwdIS9_NS6_IJNS7_ILi1EEESF_SF_EEESA_SC_Li256ELb0ELb1ELb1ELb0EEENS1_30DynamicPersistentTileSchedulerILi256ELi256ELb1ELb1ELb0EEEEEEEEEvNT_6ParamsE:
[----:B------:R-:W-:Y:S01]  /*0000*/  LDC R1, c[0x0][0x28] ;  /* 0x00000a00ff017b82 */ /* 0x000fe20000000800 */
[----:B------:R-:W-:Y:S05]  /*0010*/  EXIT ;  /* 0x000000000000794d */ /* 0x000fea0003800000 */
.L_x_2:
        /* <DEDUP_REMOVED lines=14> */
.L_x_14:


//--------------------- .text._ZN7cutlass13device_kernelIN5flash19enable_sm80_to_sm89INS1_16FlashAttnFwdSm80INS1_25CollectiveMainloopFwdSm80ILi4ELi1ELb0EN4cute5tupleIJNS5_1CILi128EEENS7_ILi64EEES8_EEELi128ENS_6half_tEfNS_4arch4Sm80ELb0ELb0ELb1ELb0ELb0ELb0ELb1ELb1EEENS1_21CollectiveEpilogueFwdINS6_IJS8_S8_S9_EEENS6_IJNS7_ILi1EEESH_SH_EEESB_SD_Li128ELb0ELb1ELb1ELb0EEENS1_19SingleTileSchedulerILb0ELb1ELb1ELi128EEEEEEEEEvNT_6ParamsE --------------------------
	.section	.text._ZN7cutlass13device_kernelIN5flash19enable_sm80_to_sm89INS1_16FlashAttnFwdSm80INS1_25CollectiveMainloopFwdSm80ILi4ELi1ELb0EN4cute5tupleIJNS5_1CILi128EEENS7_ILi64EEES8_EEELi128ENS_6half_tEfNS_4arch4Sm80ELb0ELb0ELb1ELb0ELb0ELb0ELb1ELb1EEENS1_21CollectiveEpilogueFwdINS6_IJS8_S8_S9_EEENS6_IJNS7_ILi1EEESH_SH_EEESB_SD_Li128ELb0ELb1ELb1ELb0EEENS1_19SingleTileSchedulerILb0ELb1ELb1ELi128EEEEEEEEEvNT_6ParamsE,"ax",@progbits
	.align	128
.text._ZN7cutlass13device_kernelIN5flash19enable_sm80_to_sm89INS1_16FlashAttnFwdSm80INS1_25CollectiveMainloopFwdSm80ILi4ELi1ELb0EN4cute5tupleIJNS5_1CILi128EEENS7_ILi64EEES8_EEELi128ENS_6half_tEfNS_4arch4Sm80ELb0ELb0ELb1ELb0ELb0ELb0ELb1ELb1EEENS1_21CollectiveEpilogueFwdINS6_IJS8_S8_S9_EEENS6_IJNS7_ILi1EEESH_SH_EEESB_SD_Li128ELb0ELb1ELb1ELb0EEENS1_19SingleTileSchedulerILb0ELb1ELb1ELi128EEEEEEEEEvNT_6ParamsE:
        .type           _ZN7cutlass13device_kernelIN5flash19enable_sm80_to_sm89INS1_16FlashAttnFwdSm80INS1_25CollectiveMainloopFwdSm80ILi4ELi1ELb0EN4cute5tupleIJNS5_1CILi128EEENS7_ILi64EEES8_EEELi128ENS_6half_tEfNS_4arch4Sm80ELb0ELb0ELb1ELb0ELb0ELb0ELb1ELb1EEENS1_21CollectiveEpilogueFwdINS6_IJS8_S8_S9_EEENS6_IJNS7_ILi1EEESH_SH_EEESB_SD_Li128ELb0ELb1ELb1ELb0EEENS1_19SingleTileSchedulerILb0ELb1ELb1ELi128EEEEEEEEEvNT_6ParamsE,@function
        .size           _ZN7cutlass13device_kernelIN5flash19enable_sm80_to_sm89INS1_16FlashAttnFwdSm80INS1_25CollectiveMainloopFwdSm80ILi4ELi1ELb0EN4cute5tupleIJNS5_1CILi128EEENS7_ILi64EEES8_EEELi128ENS_6half_tEfNS_4arch4Sm80ELb0ELb0ELb1ELb0ELb0ELb0ELb1ELb1EEENS1_21CollectiveEpilogueFwdINS6_IJS8_S8_S9_EEENS6_IJNS7_ILi1EEESH_SH_EEESB_SD_Li128ELb0ELb1ELb1ELb0EEENS1_19SingleTileSchedulerILb0ELb1ELb1ELi128EEEEEEEEEvNT_6ParamsE,(.L_x_15 - _ZN7cutlass13device_kernelIN5flash19enable_sm80_to_sm89INS1_16FlashAttnFwdSm80INS1_25CollectiveMainloopFwdSm80ILi4ELi1ELb0EN4cute5tupleIJNS5_1CILi128EEENS7_ILi64EEES8_EEELi128ENS_6half_tEfNS_4arch4Sm80ELb0ELb0ELb1ELb0ELb0ELb0ELb1ELb1EEENS1_21CollectiveEpilogueFwdINS6_IJS8_S8_S9_EEENS6_IJNS7_ILi1EEESH_SH_EEESB_SD_Li128ELb0ELb1ELb1ELb0EEENS1_19SingleTileSchedulerILb0ELb1ELb1ELi128EEEEEEEEEvNT_6ParamsE)
        .other          _ZN7cutlass13device_kernelIN5flash19enable_sm80_to_sm89INS1_16FlashAttnFwdSm80INS1_25CollectiveMainloopFwdSm80ILi4ELi1ELb0EN4cute5tupleIJNS5_1CILi128EEENS7_ILi64EEES8_EEELi128ENS_6half_tEfNS_4arch4Sm80ELb0ELb0ELb1ELb0ELb0ELb0ELb1ELb1EEENS1_21CollectiveEpilogueFwdINS6_IJS8_S8_S9_EEENS6_IJNS7_ILi1EEESH_SH_EEESB_SD_Li128ELb0ELb1ELb1ELb0EEENS1_19SingleTileSchedulerILb0ELb1ELb1ELi128EEEEEEEEEvNT_6ParamsE,@"STO_CUDA_ENTRY STV_DEFAULT"
_ZN7cutlass13device_kernelIN5flash19enable_sm80_to_sm89INS1_16FlashAttnFwdSm80INS1_25CollectiveMainloopFwdSm80ILi4ELi1ELb0EN4cute5tupleIJNS5_1CILi128EEENS7_ILi64EEES8_EEELi128ENS_6half_tEfNS_4arch4Sm80ELb0ELb0ELb1ELb0ELb0ELb0ELb1ELb1EEENS1_21CollectiveEpilogueFwdINS6_IJS8_S8_S9_EEENS6_IJNS7_ILi1EEESH_SH_EEESB_SD_Li128ELb0ELb1ELb1ELb0EEENS1_19SingleTileSchedulerILb0ELb1ELb1ELi128EEEEEEEEEvNT_6ParamsE:
[----:B------:R-:W-:Y:S01]  /*0000*/  LDC R1, c[0x0][0x28] ;  /* 0x00000a00ff017b82 */ /* 0x000fe20000000800 */
[----:B------:R-:W-:Y:S05]  /*0010*/  EXIT ;  /* 0x000000000000794d */ /* 0x000fea0003800000 */
.L_x_3:
        /* <DEDUP_REMOVED lines=14> */
.L_x_15:


//--------------------- .text._ZN7cutlass13device_kernelIN5flash19enable_sm80_to_sm89INS1_16FlashAttnFwdSm80INS1_25CollectiveMainloopFwdSm80ILi8ELi1ELb1EN4cute5tupleIJNS5_1CILi128EEENS7_ILi112EEES8_EEELi128ENS_6half_tEfNS_4arch4Sm80ELb0ELb0ELb1ELb1ELb0ELb0ELb1ELb1EEENS1_21CollectiveEpilogueFwdINS6_IJS8_S8_S9_EEENS6_IJNS7_ILi1EEESH_SH_EEESB_SD_Li256ELb1ELb1ELb1ELb0EEENS1_36VarlenDynamicPersistentTileSchedulerILi128ELi112ELi256ELi256ELb1ELb1ELb0ELb0ELb1ELb1EEEEEEEEEvNT_6ParamsE --------------------------
	.section	.text._ZN7cutlass13device_kernelIN5flash19enable_sm80_to_sm89INS1_16FlashAttnFwdSm80INS1_25CollectiveMainloopFwdSm80ILi8ELi1ELb1EN4cute5tupleIJNS5_1CILi128EEENS7_ILi112EEES8_EEELi128ENS_6half_tEfNS_4arch4Sm80ELb0ELb0ELb1ELb1ELb0ELb0ELb1ELb1EEENS1_21CollectiveEpilogueFwdINS6_IJS8_S8_S9_EEENS6_IJNS7_ILi1EEESH_SH_EEESB_SD_Li256ELb1ELb1ELb1ELb0EEENS1_36VarlenDynamicPersistentTileSchedulerILi128ELi112ELi256ELi256ELb1ELb1ELb0ELb0ELb1ELb1EEEEEEEEEvNT_6ParamsE,"ax",@progbits
	.align	128
.text._ZN7cutlass13device_kernelIN5flash19enable_sm80_to_sm89INS1_16FlashAttnFwdSm80INS1_25CollectiveMainloopFwdSm80ILi8ELi1ELb1EN4cute5tupleIJNS5_1CILi128EEENS7_ILi112EEES8_EEELi128ENS_6half_tEfNS_4arch4Sm80ELb0ELb0ELb1ELb1ELb0ELb0ELb1ELb1EEENS1_21CollectiveEpilogueFwdINS6_IJS8_S8_S9_EEENS6_IJNS7_ILi1EEESH_SH_EEESB_SD_Li256ELb1ELb1ELb1ELb0EEENS1_36VarlenDynamicPersistentTileSchedulerILi128ELi112ELi256ELi256ELb1ELb1ELb0ELb0ELb1ELb1EEEEEEEEEvNT_6ParamsE:
        .type           _ZN7cutlass13device_kernelIN5flash19enable_sm80_to_sm89INS1_16FlashAttnFwdSm80INS1_25CollectiveMainloopFwdSm80ILi8ELi1ELb1EN4cute5tupleIJNS5_1CILi128EEENS7_ILi112EEES8_EEELi128ENS_6half_tEfNS_4arch4Sm80ELb0ELb0ELb1ELb1ELb0ELb0ELb1ELb1EEENS1_21CollectiveEpilogueFwdINS6_IJS8_S8_S9_EEENS6_IJNS7_ILi1EEESH_SH_EEESB_SD_Li256ELb1ELb1ELb1ELb0EEENS1_36VarlenDynamicPersistentTileSchedulerILi128ELi112ELi256ELi256ELb1ELb1ELb0ELb0ELb1ELb1EEEEEEEEEvNT_6ParamsE,@function
        .size           _ZN7cutlass13device_kernelIN5flash19enable_sm80_to_sm89INS1_16FlashAttnFwdSm80INS1_25CollectiveMainloopFwdSm80ILi8ELi1ELb1EN4cute5tupleIJNS5_1CILi128EEENS7_ILi112EEES8_EEELi128ENS_6half_tEfNS_4arch4Sm80ELb0ELb0ELb1ELb1ELb0ELb0ELb1ELb1EEENS1_21CollectiveEpilogueFwdINS6_IJS8_S8_S9_EEENS6_IJNS7_ILi1EEESH_SH_EEESB_SD_Li256ELb1ELb1ELb1ELb0EEENS1_36VarlenDynamicPersistentTileSchedulerILi128ELi112ELi256ELi256ELb1ELb1ELb0ELb0ELb1ELb1EEEEEEEEEvNT_6ParamsE,(.L_x_16 - _ZN7cutlass13device_kernelIN5flash19enable_sm80_to_sm89INS1_16FlashAttnFwdSm80INS1_25CollectiveMainloopFwdSm80ILi8ELi1ELb1EN4cute5tupleIJNS5_1CILi128EEENS7_ILi112EEES8_EEELi128ENS_6half_tEfNS_4arch4Sm80ELb0ELb0ELb1ELb1ELb0ELb0ELb1ELb1EEENS1_21CollectiveEpilogueFwdINS6_IJS8_S8_S9_EEENS6_IJNS7_ILi1EEESH_SH_EEESB_SD_Li256ELb1ELb1ELb1ELb0EEENS1_36VarlenDynamicPersistentTileSchedulerILi128ELi112ELi256ELi256ELb1ELb1ELb0ELb0ELb1ELb1EEEEEEEEEvNT_6ParamsE)
        .other          _ZN7cutlass13device_kernelIN5flash19enable_sm80_to_sm89INS1_16FlashAttnFwdSm80INS1_25CollectiveMainloopFwdSm80ILi8ELi1ELb1EN4cute5tupleIJNS5_1CILi128EEENS7_ILi112EEES8_EEELi128ENS_6half_tEfNS_4arch4Sm80ELb0ELb0ELb1ELb1ELb0ELb0ELb1ELb1EEENS1_21CollectiveEpilogueFwdINS6_IJS8_S8_S9_EEENS6_IJNS7_ILi1EEESH_SH_EEESB_SD_Li256ELb1ELb1ELb1ELb0EEENS1_36VarlenDynamicPersistentTileSchedulerILi128ELi112ELi256ELi256ELb1ELb1ELb0ELb0ELb1ELb1EEEEEEEEEvNT_6ParamsE,@"STO_CUDA_ENTRY STV_DEFAULT"
_ZN7cutlass13device_kernelIN5flash19enable_sm80_to_sm89INS1_16FlashAttnFwdSm80INS1_25CollectiveMainloopFwdSm80ILi8ELi1ELb1EN4cute5tupleIJNS5_1CILi128EEENS7_ILi112EEES8_EEELi128ENS_6half_tEfNS_4arch4Sm80ELb0ELb0ELb1ELb1ELb0ELb0ELb1ELb1EEENS1_21CollectiveEpilogueFwdINS6_IJS8_S8_S9_EEENS6_IJNS7_ILi1EEESH_SH_EEESB_SD_Li256ELb1ELb1ELb1ELb0EEENS1_36VarlenDynamicPersistentTileSchedulerILi128ELi112ELi256ELi256ELb1ELb1ELb0ELb0ELb1ELb1EEEEEEEEEvNT_6ParamsE:
[----:B------:R-:W-:Y:S01]  /*0000*/  LDC R1, c[0x0][0x28] ;  /* 0x00000a00ff017b82 */ /* 0x000fe20000000800 */
[----:B------:R-:W-:Y:S05]  /*0010*/  EXIT ;  /* 0x000000000000794d */ /* 0x000fea0003800000 */
.L_x_4:
        /* <DEDUP_REMOVED lines=14> */
.L_x_16:


//--------------------- .text._ZN7cutlass13device_kernelIN5flash19enable_sm80_to_sm89INS1_16FlashAttnFwdSm80INS1_25CollectiveMainloopFwdSm80ILi8ELi1ELb1EN4cute5tupleIJNS5_1CILi128EEENS7_ILi112EEES8_EEELi128ENS_6half_tEfNS_4arch4Sm80ELb0ELb0ELb1ELb1ELb0ELb1ELb1ELb1EEENS1_21CollectiveEpilogueFwdINS6_IJS8_S8_S9_EEENS6_IJNS7_ILi1EEESH_SH_EEESB_SD_Li256ELb1ELb1ELb1ELb0EEENS1_36VarlenDynamicPersistentTileSchedulerILi128ELi112ELi256ELi256ELb1ELb1ELb0ELb0ELb1ELb1EEEEEEEEEvNT_6ParamsE --------------------------
	.section	.text._ZN7cutlass13device_kernelIN5flash19enable_sm80_to_sm89INS1_16FlashAttnFwdSm80INS1_25CollectiveMainloopFwdSm80ILi8ELi1ELb1EN4cute5tupleIJNS5_1CILi128EEENS7_ILi112EEES8_EEELi128ENS_6half_tEfNS_4arch4Sm80ELb0ELb0ELb1ELb1ELb0ELb1ELb1ELb1EEENS1_21CollectiveEpilogueFwdINS6_IJS8_S8_S9_EEENS6_IJNS7_ILi1EEESH_SH_EEESB_SD_Li256ELb1ELb1ELb1ELb0EEENS1_36VarlenDynamicPersistentTileSchedulerILi128ELi112ELi256ELi256ELb1ELb1ELb0ELb0ELb1ELb1EEEEEEEEEvNT_6ParamsE,"ax",@progbits
	.align	128
.text._ZN7cutlass13device_kernelIN5flash19enable_sm80_to_sm89INS1_16FlashAttnFwdSm80INS1_25CollectiveMainloopFwdSm80ILi8ELi1ELb1EN4cute5tupleIJNS5_1CILi128EEENS7_ILi112EEES8_EEELi128ENS_6half_tEfNS_4arch4Sm80ELb0ELb0ELb1ELb1ELb0ELb1ELb1ELb1EEENS1_21CollectiveEpilogueFwdINS6_IJS8_S8_S9_EEENS6_IJNS7_ILi1EEESH_SH_EEESB_SD_Li256ELb1ELb1ELb1ELb0EEENS1_36VarlenDynamicPersistentTileSchedulerILi128ELi112ELi256ELi256ELb1ELb1ELb0ELb0ELb1ELb1EEEEEEEEEvNT_6ParamsE:
        .type           _ZN7cutlass13device_kernelIN5flash19enable_sm80_to_sm89INS1_16FlashAttnFwdSm80INS1_25CollectiveMainloopFwdSm80ILi8ELi1ELb1EN4cute5tupleIJNS5_1CILi128EEENS7_ILi112EEES8_EEELi128ENS_6half_tEfNS_4arch4Sm80ELb0ELb0ELb1ELb1ELb0ELb1ELb1ELb1EEENS1_21CollectiveEpilogueFwdINS6_IJS8_S8_S9_EEENS6_IJNS7_ILi1EEESH_SH_EEESB_SD_Li256ELb1ELb1ELb1ELb0EEENS1_36VarlenDynamicPersistentTileSchedulerILi128ELi112ELi256ELi256ELb1ELb1ELb0ELb0ELb1ELb1EEEEEEEEEvNT_6ParamsE,@function
        .size           _ZN7cutlass13device_kernelIN5flash19enable_sm80_to_sm89INS1_16FlashAttnFwdSm80INS1_25CollectiveMainloopFwdSm80ILi8ELi1ELb1EN4cute5tupleIJNS5_1CILi128EEENS7_ILi112EEES8_EEELi128ENS_6half_tEfNS_4arch4Sm80ELb0ELb0ELb1ELb1ELb0ELb1ELb1ELb1EEENS1_21CollectiveEpilogueFwdINS6_IJS8_S8_S9_EEENS6_IJNS7_ILi1EEESH_SH_EEESB_SD_Li256ELb1ELb1ELb1ELb0EEENS1_36VarlenDynamicPersistentTileSchedulerILi128ELi112ELi256ELi256ELb1ELb1ELb0ELb0ELb1ELb1EEEEEEEEEvNT_6ParamsE,(.L_x_17 - _ZN7cutlass13device_kernelIN5flash19enable_sm80_to_sm89INS1_16FlashAttnFwdSm80INS1_25CollectiveMainloopFwdSm80ILi8ELi1ELb1EN4cute5tupleIJNS5_1CILi128EEENS7_ILi112EEES8_EEELi128ENS_6half_tEfNS_4arch4Sm80ELb0ELb0ELb1ELb1ELb0ELb1ELb1ELb1EEENS1_21CollectiveEpilogueFwdINS6_IJS8_S8_S9_EEENS6_IJNS7_ILi1EEESH_SH_EEESB_SD_Li256ELb1ELb1ELb1ELb0EEENS1_36VarlenDynamicPersistentTileSchedulerILi128ELi112ELi256ELi256ELb1ELb1ELb0ELb0ELb1ELb1EEEEEEEEEvNT_6ParamsE)
        .other          _ZN7cutlass13device_kernelIN5flash19enable_sm80_to_sm89INS1_16FlashAttnFwdSm80INS1_25CollectiveMainloopFwdSm80ILi8ELi1ELb1EN4cute5tupleIJNS5_1CILi128EEENS7_ILi112EEES8_EEELi128ENS_6half_tEfNS_4arch4Sm80ELb0ELb0ELb1ELb1ELb0ELb1ELb1ELb1EEENS1_21CollectiveEpilogueFwdINS6_IJS8_S8_S9_EEENS6_IJNS7_ILi1EEESH_SH_EEESB_SD_Li256ELb1ELb1ELb1ELb0EEENS1_36VarlenDynamicPersistentTileSchedulerILi128ELi112ELi256ELi256ELb1ELb1ELb0ELb0ELb1ELb1EEEEEEEEEvNT_6ParamsE,@"STO_CUDA_ENTRY STV_DEFAULT"
_ZN7cutlass13device_kernelIN5flash19enable_sm80_to_sm89INS1_16FlashAttnFwdSm80INS1_25CollectiveMainloopFwdSm80ILi8ELi1ELb1EN4cute5tupleIJNS5_1CILi128EEENS7_ILi112EEES8_EEELi128ENS_6half_tEfNS_4arch4Sm80ELb0ELb0ELb1ELb1ELb0ELb1ELb1ELb1EEENS1_21CollectiveEpilogueFwdINS6_IJS8_S8_S9_EEENS6_IJNS7_ILi1EEESH_SH_EEESB_SD_Li256ELb1ELb1ELb1ELb0EEENS1_36VarlenDynamicPersistentTileSchedulerILi128ELi112ELi256ELi256ELb1ELb1ELb0ELb0ELb1ELb1EEEEEEEEEvNT_6ParamsE:
[----:B------:R-:W-:Y:S01]  /*0000*/  LDC R1, c[0x0][0x28] ;  /* 0x00000a00ff017b82 */ /* 0x000fe20000000800 */
[----:B------:R-:W-:Y:S05]  /*0010*/  EXIT ;  /* 0x000000000000794d */ /* 0x000fea0003800000 */
.L_x_5:
        /* <DEDUP_REMOVED lines=14> */
.L_x_17:


//--------------------- .text._ZN7cutlass13device_kernelIN5flash19enable_sm80_to_sm89INS1_16FlashAttnFwdSm80INS1_25CollectiveMainloopFwdSm80ILi4ELi1ELb0EN4cute5tupleIJNS5_1CILi128EEENS7_ILi48EEES8_EEELi128ENS_6half_tEfNS_4arch4Sm80ELb0ELb1ELb1ELb0ELb0ELb0ELb1ELb1EEENS1_21CollectiveEpilogueFwdINS6_IJS8_S8_S9_EEENS6_IJNS7_ILi1EEESH_SH_EEESB_SD_Li128ELb0ELb1ELb1ELb0EEENS1_19SingleTileSchedulerILb0ELb1ELb1ELi128EEEEEEEEEvNT_6ParamsE --------------------------
	.section	.text._ZN7cutlass13device_kernelIN5flash19enable_sm80_to_sm89INS1_16FlashAttnFwdSm80INS1_25CollectiveMainloopFwdSm80ILi4ELi1ELb0EN4cute5tupleIJNS5_1CILi128EEENS7_ILi48EEES8_EEELi128ENS_6half_tEfNS_4arch4Sm80ELb0ELb1ELb1ELb0ELb0ELb0ELb1ELb1EEENS1_21CollectiveEpilogueFwdINS6_IJS8_S8_S9_EEENS6_IJNS7_ILi1EEESH_SH_EEESB_SD_Li128ELb0ELb1ELb1ELb0EEENS1_19SingleTileSchedulerILb0ELb1ELb1ELi128EEEEEEEEEvNT_6ParamsE,"ax",@progbits
	.align	128
.text._ZN7cutlass13device_kernelIN5flash19enable_sm80_to_sm89INS1_16FlashAttnFwdSm80INS1_25CollectiveMainloopFwdSm80ILi4ELi1ELb0EN4cute5tupleIJNS5_1CILi128EEENS7_ILi48EEES8_EEELi128ENS_6half_tEfNS_4arch4Sm80ELb0ELb1ELb1ELb0ELb0ELb0ELb1ELb1EEENS1_21CollectiveEpilogueFwdINS6_IJS8_S8_S9_EEENS6_IJNS7_ILi1EEESH_SH_EEESB_SD_Li128ELb0ELb1ELb1ELb0EEENS1_19SingleTileSchedulerILb0ELb1ELb1ELi128EEEEEEEEEvNT_6ParamsE:
        .type           _ZN7cutlass13device_kernelIN5flash19enable_sm80_to_sm89INS1_16FlashAttnFwdSm80INS1_25CollectiveMainloopFwdSm80ILi4ELi1ELb0EN4cute5tupleIJNS5_1CILi128EEENS7_ILi48EEES8_EEELi128ENS_6half_tEfNS_4arch4Sm80ELb0ELb1ELb1ELb0ELb0ELb0ELb1ELb1EEENS1_21CollectiveEpilogueFwdINS6_IJS8_S8_S9_EEENS6_IJNS7_ILi1EEESH_SH_EEESB_SD_Li128ELb0ELb1ELb1ELb0EEENS1_19SingleTileSchedulerILb0ELb1ELb1ELi128EEEEEEEEEvNT_6ParamsE,@function
        .size           _ZN7cutlass13device_kernelIN5flash19enable_sm80_to_sm89INS1_16FlashAttnFwdSm80INS1_25CollectiveMainloopFwdSm80ILi4ELi1ELb0EN4cute5tupleIJNS5_1CILi128EEENS7_ILi48EEES8_EEELi128ENS_6half_tEfNS_4arch4Sm80ELb0ELb1ELb1ELb0ELb0ELb0ELb1ELb1EEENS1_21CollectiveEpilogueFwdINS6_IJS8_S8_S9_EEENS6_IJNS7_ILi1EEESH_SH_EEESB_SD_Li128ELb0ELb1ELb1ELb0EEENS1_19SingleTileSchedulerILb0ELb1ELb1ELi128EEEEEEEEEvNT_6ParamsE,(.L_x_18 - _ZN7cutlass13device_kernelIN5flash19enable_sm80_to_sm89INS1_16FlashAttnFwdSm80INS1_25CollectiveMainloopFwdSm80ILi4ELi1ELb0EN4cute5tupleIJNS5_1CILi128EEENS7_ILi48EEES8_EEELi128ENS_6half_tEfNS_4arch4Sm80ELb0ELb1ELb1ELb0ELb0ELb0ELb1ELb1EEENS1_21CollectiveEpilogueFwdINS6_IJS8_S8_S9_EEENS6_IJNS7_ILi1EEESH_SH_EEESB_SD_Li128ELb0ELb1ELb1ELb0EEENS1_19SingleTileSchedulerILb0ELb1ELb1ELi128EEEEEEEEEvNT_6ParamsE)
        .other          _ZN7cutlass13device_kernelIN5flash19enable_sm80_to_sm89INS1_16FlashAttnFwdSm80INS1_25CollectiveMainloopFwdSm80ILi4ELi1ELb0EN4cute5tupleIJNS5_1CILi128EEENS7_ILi48EEES8_EEELi128ENS_6half_tEfNS_4arch4Sm80ELb0ELb1ELb1ELb0ELb0ELb0ELb1ELb1EEENS1_21CollectiveEpilogueFwdINS6_IJS8_S8_S9_EEENS6_IJNS7_ILi1EEESH_SH_EEESB_SD_Li128ELb0ELb1ELb1ELb0EEENS1_19SingleTileSchedulerILb0ELb1ELb1ELi128EEEEEEEEEvNT_6ParamsE,@"STO_CUDA_ENTRY STV_DEFAULT"
_ZN7cutlass13device_kernelIN5flash19enable_sm80_to_sm89INS1_16FlashAttnFwdSm80INS1_25CollectiveMainloopFwdSm80ILi4ELi1ELb0EN4cute5tupleIJNS5_1CILi128EEENS7_ILi48EEES8_EEELi128ENS_6half_tEfNS_4arch4Sm80ELb0ELb1ELb1ELb0ELb0ELb0ELb1ELb1EEENS1_21CollectiveEpilogueFwdINS6_IJS8_S8_S9_EEENS6_IJNS7_ILi1EEESH_SH_EEESB_SD_Li128ELb0ELb1ELb1ELb0EEENS1_19SingleTileSchedulerILb0ELb1ELb1ELi128EEEEEEEEEvNT_6ParamsE:
[----:B------:R-:W-:Y:S01]  /*0000*/  LDC R1, c[0x0][0x28] ;  /* 0x00000a00ff017b82 */ /* 0x000fe20000000800 */
[----:B------:R-:W-:Y:S05]  /*0010*/  EXIT ;  /* 0x000000000000794d */ /* 0x000fea0003800000 */
.L_x_6:
        /* <DEDUP_REMOVED lines=14> */
.L_x_18:


//--------------------- .text._ZN7cutlass13device_kernelIN5flash19enable_sm80_to_sm89INS1_16FlashAttnFwdSm80INS1_25CollectiveMainloopFwdSm80ILi8ELi1ELb1EN4cute5tupleIJNS5_1CILi128EEENS7_ILi96EEES8_EEELi128ENS_6half_tEfNS_4arch4Sm80ELb0ELb1ELb1ELb1ELb0ELb0ELb1ELb1EEENS1_21CollectiveEpilogueFwdINS6_IJS8_S8_S9_EEENS6_IJNS7_ILi1EEESH_SH_EEESB_SD_Li256ELb1ELb1ELb1ELb0EEENS1_36VarlenDynamicPersistentTileSchedulerILi128ELi96ELi256ELi256ELb1ELb1ELb0ELb1ELb0ELb1EEEEEEEEEvNT_6ParamsE --------------------------
	.section	.text._ZN7cutlass13device_kernelIN5flash19enable_sm80_to_sm89INS1_16FlashAttnFwdSm80INS1_25CollectiveMainloopFwdSm80ILi8ELi1ELb1EN4cute5tupleIJNS5_1CILi128EEENS7_ILi96EEES8_EEELi128ENS_6half_tEfNS_4arch4Sm80ELb0ELb1ELb1ELb1ELb0ELb0ELb1ELb1EEENS1_21CollectiveEpilogueFwdINS6_IJS8_S8_S9_EEENS6_IJNS7_ILi1EEESH_SH_EEESB_SD_Li256ELb1ELb1ELb1ELb0EEENS1_36VarlenDynamicPersistentTileSchedulerILi128ELi96ELi256ELi256ELb1ELb1ELb0ELb1ELb0ELb1EEEEEEEEEvNT_6ParamsE,"ax",@progbits
	.align	128
.text._ZN7cutlass13device_kernelIN5flash19enable_sm80_to_sm89INS1_16FlashAttnFwdSm80INS1_25CollectiveMainloopFwdSm80ILi8ELi1ELb1EN4cute5tupleIJNS5_1CILi128EEENS7_ILi96EEES8_EEELi128ENS_6half_tEfNS_4arch4Sm80ELb0ELb1ELb1ELb1ELb0ELb0ELb1ELb1EEENS1_21CollectiveEpilogueFwdINS6_IJS8_S8_S9_EEENS6_IJNS7_ILi1EEESH_SH_EEESB_SD_Li256ELb1ELb1ELb1ELb0EEENS1_36VarlenDynamicPersistentTileSchedulerILi128ELi96ELi256ELi256ELb1ELb1ELb0ELb1ELb0ELb1EEEEEEEEEvNT_6ParamsE:
        .type           _ZN7cutlass13device_kernelIN5flash19enable_sm80_to_sm89INS1_16FlashAttnFwdSm80INS1_25CollectiveMainloopFwdSm80ILi8ELi1ELb1EN4cute5tupleIJNS5_1CILi128EEENS7_ILi96EEES8_EEELi128ENS_6half_tEfNS_4arch4Sm80ELb0ELb1ELb1ELb1ELb0ELb0ELb1ELb1EEENS1_21CollectiveEpilogueFwdINS6_IJS8_S8_S9_EEENS6_IJNS7_ILi1EEESH_SH_EEESB_SD_Li256ELb1ELb1ELb1ELb0EEENS1_36VarlenDynamicPersistentTileSchedulerILi128ELi96ELi256ELi256ELb1ELb1ELb0ELb1ELb0ELb1EEEEEEEEEvNT_6ParamsE,@function
        .size           _ZN7cutlass13device_kernelIN5flash19enable_sm80_to_sm89INS1_16FlashAttnFwdSm80INS1_25CollectiveMainloopFwdSm80ILi8ELi1ELb1EN4cute5tupleIJNS5_1CILi128EEENS7_ILi96EEES8_EEELi128ENS_6half_tEfNS_4arch4Sm80ELb0ELb1ELb1ELb1ELb0ELb0ELb1ELb1EEENS1_21CollectiveEpilogueFwdINS6_IJS8_S8_S9_EEENS6_IJNS7_ILi1EEESH_SH_EEESB_SD_Li256ELb1ELb1ELb1ELb0EEENS1_36VarlenDynamicPersistentTileSchedulerILi128ELi96ELi256ELi256ELb1ELb1ELb0ELb1ELb0ELb1EEEEEEEEEvNT_6ParamsE,(.L_x_19 - _ZN7cutlass13device_kernelIN5flash19enable_sm80_to_sm89INS1_16FlashAttnFwdSm80INS1_25CollectiveMainloopFwdSm80ILi8ELi1ELb1EN4cute5tupleIJNS5_1CILi128EEENS7_ILi96EEES8_EEELi128ENS_6half_tEfNS_4arch4Sm80ELb0ELb1ELb1ELb1ELb0ELb0ELb1ELb1EEENS1_21CollectiveEpilogueFwdINS6_IJS8_S8_S9_EEENS6_IJNS7_ILi1EEESH_SH_EEESB_SD_Li256ELb1ELb1ELb1ELb0EEENS1_36VarlenDynamicPersistentTileSchedulerILi128ELi96ELi256ELi256ELb1ELb1ELb0ELb1ELb0ELb1EEEEEEEEEvNT_6ParamsE)
        .other          _ZN7cutlass13device_kernelIN5flash19enable_sm80_to_sm89INS1_16FlashAttnFwdSm80INS1_25CollectiveMainloopFwdSm80ILi8ELi1ELb1EN4cute5tupleIJNS5_1CILi128EEENS7_ILi96EEES8_EEELi128ENS_6half_tEfNS_4arch4Sm80ELb0ELb1ELb1ELb1ELb0ELb0ELb1ELb1EEENS1_21CollectiveEpilogueFwdINS6_IJS8_S8_S9_EEENS6_IJNS7_ILi1EEESH_SH_EEESB_SD_Li256ELb1ELb1ELb1ELb0EEENS1_36VarlenDynamicPersistentTileSchedulerILi128ELi96ELi256ELi256ELb1ELb1ELb0ELb1ELb0ELb1EEEEEEEEEvNT_6ParamsE,@"STO_CUDA_ENTRY STV_DEFAULT"
_ZN7cutlass13device_kernelIN5flash19enable_sm80_to_sm89INS1_16FlashAttnFwdSm80INS1_25CollectiveMainloopFwdSm80ILi8ELi1ELb1EN4cute5tupleIJNS5_1CILi128EEENS7_ILi96EEES8_EEELi128ENS_6half_tEfNS_4arch4Sm80ELb0ELb1ELb1ELb1ELb0ELb0ELb1ELb1EEENS1_21CollectiveEpilogueFwdINS6_IJS8_S8_S9_EEENS6_IJNS7_ILi1EEESH_SH_EEESB_SD_Li256ELb1ELb1ELb1ELb0EEENS1_36VarlenDynamicPersistentTileSchedulerILi128ELi96ELi256ELi256ELb1ELb1ELb0ELb1ELb0ELb1EEEEEEEEEvNT_6ParamsE:
[----:B------:R-:W-:Y:S01]  /*0000*/  LDC R1, c[0x0][0x28] ;  /* 0x00000a00ff017b82 */ /* 0x000fe20000000800 */
[----:B------:R-:W-:Y:S05]  /*0010*/  EXIT ;  /* 0x000000000000794d */ /* 0x000fea0003800000 */
.L_x_7:
        /* <DEDUP_REMOVED lines=14> */
.L_x_19:


//--------------------- .text._ZN7cutlass13device_kernelIN5flash19enable_sm80_to_sm89INS1_16FlashAttnFwdSm80INS1_25CollectiveMainloopFwdSm80ILi8ELi1ELb1EN4cute5tupleIJNS5_1CILi128EEENS7_ILi96EEES8_EEELi128ENS_6half_tEfNS_4arch4Sm80ELb0ELb1ELb1ELb1ELb0ELb1ELb1ELb1EEENS1_21CollectiveEpilogueFwdINS6_IJS8_S8_S9_EEENS6_IJNS7_ILi1EEESH_SH_EEESB_SD_Li256ELb1ELb1ELb1ELb0EEENS1_36VarlenDynamicPersistentTileSchedulerILi128ELi96ELi256ELi256ELb1ELb1ELb0ELb1ELb0ELb1EEEEEEEEEvNT_6ParamsE --------------------------
	.section	.text._ZN7cutlass13device_kernelIN5flash19enable_sm80_to_sm89INS1_16FlashAttnFwdSm80INS1_25CollectiveMainloopFwdSm80ILi8ELi1ELb1EN4cute5tupleIJNS5_1CILi128EEENS7_ILi96EEES8_EEELi128ENS_6half_tEfNS_4arch4Sm80ELb0ELb1ELb1ELb1ELb0ELb1ELb1ELb1EEENS1_21CollectiveEpilogueFwdINS6_IJS8_S8_S9_EEENS6_IJNS7_ILi1EEESH_SH_EEESB_SD_Li256ELb1ELb1ELb1ELb0EEENS1_36VarlenDynamicPersistentTileSchedulerILi128ELi96ELi256ELi256ELb1ELb1ELb0ELb1ELb0ELb1EEEEEEEEEvNT_6ParamsE,"ax",@progbits
	.align	128
.text._ZN7cutlass13device_kernelIN5flash19enable_sm80_to_sm89INS1_16FlashAttnFwdSm80INS1_25CollectiveMainloopFwdSm80ILi8ELi1ELb1EN4cute5tupleIJNS5_1CILi128EEENS7_ILi96EEES8_EEELi128ENS_6half_tEfNS_4arch4Sm80ELb0ELb1ELb1ELb1ELb0ELb1ELb1ELb1EEENS1_21CollectiveEpilogueFwdINS6_IJS8_S8_S9_EEENS6_IJNS7_ILi1EEESH_SH_EEESB_SD_Li256ELb1ELb1ELb1ELb0EEENS1_36VarlenDynamicPersistentTileSchedulerILi128ELi96ELi256ELi256ELb1ELb1ELb0ELb1ELb0ELb1EEEEEEEEEvNT_6ParamsE:
        .type           _ZN7cutlass13device_kernelIN5flash19enable_sm80_to_sm89INS1_16FlashAttnFwdSm80INS1_25CollectiveMainloopFwdSm80ILi8ELi1ELb1EN4cute5tupleIJNS5_1CILi128EEENS7_ILi96EEES8_EEELi128ENS_6half_tEfNS_4arch4Sm80ELb0ELb1ELb1ELb1ELb0ELb1ELb1ELb1EEENS1_21CollectiveEpilogueFwdINS6_IJS8_S8_S9_EEENS6_IJNS7_ILi1EEESH_SH_EEESB_SD_Li256ELb1ELb1ELb1ELb0EEENS1_36VarlenDynamicPersistentTileSchedulerILi128ELi96ELi256ELi256ELb1ELb1ELb0ELb1ELb0ELb1EEEEEEEEEvNT_6ParamsE,@function
        .size           _ZN7cutlass13device_kernelIN5flash19enable_sm80_to_sm89INS1_16FlashAttnFwdSm80INS1_25CollectiveMainloopFwdSm80ILi8ELi1ELb1EN4cute5tupleIJNS5_1CILi128EEENS7_ILi96EEES8_EEELi128ENS_6half_tEfNS_4arch4Sm80ELb0ELb1ELb1ELb1ELb0ELb1ELb1ELb1EEENS1_21CollectiveEpilogueFwdINS6_IJS8_S8_S9_EEENS6_IJNS7_ILi1EEESH_SH_EEESB_SD_Li256ELb1ELb1ELb1ELb0EEENS1_36VarlenDynamicPersistentTileSchedulerILi128ELi96ELi256ELi256ELb1ELb1ELb0ELb1ELb0ELb1EEEEEEEEEvNT_6ParamsE,(.L_x_20 - _ZN7cutlass13device_kernelIN5flash19enable_sm80_to_sm89INS1_16FlashAttnFwdSm80INS1_25CollectiveMainloopFwdSm80ILi8ELi1ELb1EN4cute5tupleIJNS5_1CILi128EEENS7_ILi96EEES8_EEELi128ENS_6half_tEfNS_4arch4Sm80ELb0ELb1ELb1ELb1ELb0ELb1ELb1ELb1EEENS1_21CollectiveEpilogueFwdINS6_IJS8_S8_S9_EEENS6_IJNS7_ILi1EEESH_SH_EEESB_SD_Li256ELb1ELb1ELb1ELb0EEENS1_36VarlenDynamicPersistentTileSchedulerILi128ELi96ELi256ELi256ELb1ELb1ELb0ELb1ELb0ELb1EEEEEEEEEvNT_6ParamsE)
        .other          _ZN7cutlass13device_kernelIN5flash19enable_sm80_to_sm89INS1_16FlashAttnFwdSm80INS1_25CollectiveMainloopFwdSm80ILi8ELi1ELb1EN4cute5tupleIJNS5_1CILi128EEENS7_ILi96EEES8_EEELi128ENS_6half_tEfNS_4arch4Sm80ELb0ELb1ELb1ELb1ELb0ELb1ELb1ELb1EEENS1_21CollectiveEpilogueFwdINS6_IJS8_S8_S9_EEENS6_IJNS7_ILi1EEESH_SH_EEESB_SD_Li256ELb1ELb1ELb1ELb0EEENS1_36VarlenDynamicPersistentTileSchedulerILi128ELi96ELi256ELi256ELb1ELb1ELb0ELb1ELb0ELb1EEEEEEEEEvNT_6ParamsE,@"STO_CUDA_ENTRY STV_DEFAULT"
_ZN7cutlass13device_kernelIN5flash19enable_sm80_to_sm89INS1_16FlashAttnFwdSm80INS1_25CollectiveMainloopFwdSm80ILi8ELi1ELb1EN4cute5tupleIJNS5_1CILi128EEENS7_ILi96EEES8_EEELi128ENS_6half_tEfNS_4arch4Sm80ELb0ELb1ELb1ELb1ELb0ELb1ELb1ELb1EEENS1_21CollectiveEpilogueFwdINS6_IJS8_S8_S9_EEENS6_IJNS7_ILi1EEESH_SH_EEESB_SD_Li256ELb1ELb1ELb1ELb0EEENS1_36VarlenDynamicPersistentTileSchedulerILi128ELi96ELi256ELi256ELb1ELb1ELb0ELb1ELb0ELb1EEEEEEEEEvNT_6ParamsE:
[----:B------:R-:W-:Y:S01]  /*0000*/  LDC R1, c[0x0][0x28] ;  /* 0x00000a00ff017b82 */ /* 0x000fe20000000800 */
[----:B------:R-:W-:Y:S05]  /*0010*/  EXIT ;  /* 0x000000000000794d */ /* 0x000fea0003800000 */
.L_x_8:
        /* <DEDUP_REMOVED lines=14> */
.L_x_20:


//--------------------- .text._ZN7cutlass13device_kernelIN5flash19enable_sm80_to_sm89INS1_16FlashAttnFwdSm80INS1_25CollectiveMainloopFwdSm80ILi4ELi1ELb0EN4cute5tupleIJNS5_1CILi128EEENS7_ILi64EEES8_EEELi128ENS_6half_tEfNS_4arch4Sm80ELb1ELb0ELb1ELb0ELb0ELb0ELb1ELb1EEENS1_21CollectiveEpilogueFwdINS6_IJS8_S8_S9_EEENS6_IJNS7_ILi1EEESH_SH_EEESB_SD_Li128ELb0ELb1ELb1ELb0EEENS1_30DynamicPersistentTileSchedulerILi128ELi128ELb1ELb1ELb0EEEEEEEEEvNT_6ParamsE --------------------------
	.section	.text._ZN7cutlass13device_kernelIN5flash19enable_sm80_to_sm89INS1_16FlashAttnFwdSm80INS1_25CollectiveMainloopFwdSm80ILi4ELi1ELb0EN4cute5tupleIJNS5_1CILi128EEENS7_ILi64EEES8_EEELi128ENS_6half_tEfNS_4arch4Sm80ELb1ELb0ELb1ELb0ELb0ELb0ELb1ELb1EEENS1_21CollectiveEpilogueFwdINS6_IJS8_S8_S9_EEENS6_IJNS7_ILi1EEESH_SH_EEESB_SD_Li128ELb0ELb1ELb1ELb0EEENS1_30DynamicPersistentTileSchedulerILi128ELi128ELb1ELb1ELb0EEEEEEEEEvNT_6ParamsE,"ax",@progbits
	.align	128
.text._ZN7cutlass13device_kernelIN5flash19enable_sm80_to_sm89INS1_16FlashAttnFwdSm80INS1_25CollectiveMainloopFwdSm80ILi4ELi1ELb0EN4cute5tupleIJNS5_1CILi128EEENS7_ILi64EEES8_EEELi128ENS_6half_tEfNS_4arch4Sm80ELb1ELb0ELb1ELb0ELb0ELb0ELb1ELb1EEENS1_21CollectiveEpilogueFwdINS6_IJS8_S8_S9_EEENS6_IJNS7_ILi1EEESH_SH_EEESB_SD_Li128ELb0ELb1ELb1ELb0EEENS1_30DynamicPersistentTileSchedulerILi128ELi128ELb1ELb1ELb0EEEEEEEEEvNT_6ParamsE:
        .type           _ZN7cutlass13device_kernelIN5flash19enable_sm80_to_sm89INS1_16FlashAttnFwdSm80INS1_25CollectiveMainloopFwdSm80ILi4ELi1ELb0EN4cute5tupleIJNS5_1CILi128EEENS7_ILi64EEES8_EEELi128ENS_6half_tEfNS_4arch4Sm80ELb1ELb0ELb1ELb0ELb0ELb0ELb1ELb1EEENS1_21CollectiveEpilogueFwdINS6_IJS8_S8_S9_EEENS6_IJNS7_ILi1EEESH_SH_EEESB_SD_Li128ELb0ELb1ELb1ELb0EEENS1_30DynamicPersistentTileSchedulerILi128ELi128ELb1ELb1ELb0EEEEEEEEEvNT_6ParamsE,@function
        .size           _ZN7cutlass13device_kernelIN5flash19enable_sm80_to_sm89INS1_16FlashAttnFwdSm80INS1_25CollectiveMainloopFwdSm80ILi4ELi1ELb0EN4cute5tupleIJNS5_1CILi128EEENS7_ILi64EEES8_EEELi128ENS_6half_tEfNS_4arch4Sm80ELb1ELb0ELb1ELb0ELb0ELb0ELb1ELb1EEENS1_21CollectiveEpilogueFwdINS6_IJS8_S8_S9_EEENS6_IJNS7_ILi1EEESH_SH_EEESB_SD_Li128ELb0ELb1ELb1ELb0EEENS1_30DynamicPersistentTileSchedulerILi128ELi128ELb1ELb1ELb0EEEEEEEEEvNT_6ParamsE,(.L_x_21 - _ZN7cutlass13device_kernelIN5flash19enable_sm80_to_sm89INS1_16FlashAttnFwdSm80INS1_25CollectiveMainloopFwdSm80ILi4ELi1ELb0EN4cute5tupleIJNS5_1CILi128EEENS7_ILi64EEES8_EEELi128ENS_6half_tEfNS_4arch4Sm80ELb1ELb0ELb1ELb0ELb0ELb0ELb1ELb1EEENS1_21CollectiveEpilogueFwdINS6_IJS8_S8_S9_EEENS6_IJNS7_ILi1EEESH_SH_EEESB_SD_Li128ELb0ELb1ELb1ELb0EEENS1_30DynamicPersistentTileSchedulerILi128ELi128ELb1ELb1ELb0EEEEEEEEEvNT_6ParamsE)
        .other          _ZN7cutlass13device_kernelIN5flash19enable_sm80_to_sm89INS1_16FlashAttnFwdSm80INS1_25CollectiveMainloopFwdSm80ILi4ELi1ELb0EN4cute5tupleIJNS5_1CILi128EEENS7_ILi64EEES8_EEELi128ENS_6half_tEfNS_4arch4Sm80ELb1ELb0ELb1ELb0ELb0ELb0ELb1ELb1EEENS1_21CollectiveEpilogueFwdINS6_IJS8_S8_S9_EEENS6_IJNS7_ILi1EEESH_SH_EEESB_SD_Li128ELb0ELb1ELb1ELb0EEENS1_30DynamicPersistentTileSchedulerILi128ELi128ELb1ELb1ELb0EEEEEEEEEvNT_6ParamsE,@"STO_CUDA_ENTRY STV_DEFAULT"
_ZN7cutlass13device_kernelIN5flash19enable_sm80_to_sm89INS1_16FlashAttnFwdSm80INS1_25CollectiveMainloopFwdSm80ILi4ELi1ELb0EN4cute5tupleIJNS5_1CILi128EEENS7_ILi64EEES8_EEELi128ENS_6half_tEfNS_4arch4Sm80ELb1ELb0ELb1ELb0ELb0ELb0ELb1ELb1EEENS1_21CollectiveEpilogueFwdINS6_IJS8_S8_S9_EEENS6_IJNS7_ILi1EEESH_SH_EEESB_SD_Li128ELb0ELb1ELb1ELb0EEENS1_30DynamicPersistentTileSchedulerILi128ELi128ELb1ELb1ELb0EEEEEEEEEvNT_6ParamsE:
[----:B------:R-:W-:Y:S01]  /*0000*/  LDC R1, c[0x0][0x28] ;  /* 0x00000a00ff017b82 */ /* 0x000fe20000000800 */
[----:B------:R-:W-:Y:S05]  /*0010*/  EXIT ;  /* 0x000000000000794d */ /* 0x000fea0003800000 */
.L_x_9:
        /* <DEDUP_REMOVED lines=14> */
.L_x_21:


//--------------------- .text._ZN7cutlass13device_kernelIN5flash19enable_sm80_to_sm89INS1_16FlashAttnFwdSm80INS1_25CollectiveMainloopFwdSm80ILi8ELi1ELb1EN4cute5tupleIJNS5_1CILi128EEENS7_ILi112EEES8_EEELi128ENS_6half_tEfNS_4arch4Sm80ELb1ELb0ELb1ELb1ELb0ELb0ELb1ELb1EEENS1_21CollectiveEpilogueFwdINS6_IJS8_S8_S9_EEENS6_IJNS7_ILi1EEESH_SH_EEESB_SD_Li256ELb1ELb1ELb1ELb0EEENS1_36VarlenDynamicPersistentTileSchedulerILi128ELi112ELi256ELi256ELb1ELb1ELb0ELb1ELb1ELb1EEEEEEEEEvNT_6ParamsE --------------------------
	.section	.text._ZN7cutlass13device_kernelIN5flash19enable_sm80_to_sm89INS1_16FlashAttnFwdSm80INS1_25CollectiveMainloopFwdSm80ILi8ELi1ELb1EN4cute5tupleIJNS5_1CILi128EEENS7_ILi112EEES8_EEELi128ENS_6half_tEfNS_4arch4Sm80ELb1ELb0ELb1ELb1ELb0ELb0ELb1ELb1EEENS1_21CollectiveEpilogueFwdINS6_IJS8_S8_S9_EEENS6_IJNS7_ILi1EEESH_SH_EEESB_SD_Li256ELb1ELb1ELb1ELb0EEENS1_36VarlenDynamicPersistentTileSchedulerILi128ELi112ELi256ELi256ELb1ELb1ELb0ELb1ELb1ELb1EEEEEEEEEvNT_6ParamsE,"ax",@progbits
	.align	128
.text._ZN7cutlass13device_kernelIN5flash19enable_sm80_to_sm89INS1_16FlashAttnFwdSm80INS1_25CollectiveMainloopFwdSm80ILi8ELi1ELb1EN4cute5tupleIJNS5_1CILi128EEENS7_ILi112EEES8_EEELi128ENS_6half_tEfNS_4arch4Sm80ELb1ELb0ELb1ELb1ELb0ELb0ELb1ELb1EEENS1_21CollectiveEpilogueFwdINS6_IJS8_S8_S9_EEENS6_IJNS7_ILi1EEESH_SH_EEESB_SD_Li256ELb1ELb1ELb1ELb0EEENS1_36VarlenDynamicPersistentTileSchedulerILi128ELi112ELi256ELi256ELb1ELb1ELb0ELb1ELb1ELb1EEEEEEEEEvNT_6ParamsE:
        .type           _ZN7cutlass13device_kernelIN5flash19enable_sm80_to_sm89INS1_16FlashAttnFwdSm80INS1_25CollectiveMainloopFwdSm80ILi8ELi1ELb1EN4cute5tupleIJNS5_1CILi128EEENS7_ILi112EEES8_EEELi128ENS_6half_tEfNS_4arch4Sm80ELb1ELb0ELb1ELb1ELb0ELb0ELb1ELb1EEENS1_21CollectiveEpilogueFwdINS6_IJS8_S8_S9_EEENS6_IJNS7_ILi1EEESH_SH_EEESB_SD_Li256ELb1ELb1ELb1ELb0EEENS1_36VarlenDynamicPersistentTileSchedulerILi128ELi112ELi256ELi256ELb1ELb1ELb0ELb1ELb1ELb1EEEEEEEEEvNT_6ParamsE,@function
        .size           _ZN7cutlass13device_kernelIN5flash19enable_sm80_to_sm89INS1_16FlashAttnFwdSm80INS1_25CollectiveMainloopFwdSm80ILi8ELi1ELb1EN4cute5tupleIJNS5_1CILi128EEENS7_ILi112EEES8_EEELi128ENS_6half_tEfNS_4arch4Sm80ELb1ELb0ELb1ELb1ELb0ELb0ELb1ELb1EEENS1_21CollectiveEpilogueFwdINS6_IJS8_S8_S9_EEENS6_IJNS7_ILi1EEESH_SH_EEESB_SD_Li256ELb1ELb1ELb1ELb0EEENS1_36VarlenDynamicPersistentTileSchedulerILi128ELi112ELi256ELi256ELb1ELb1ELb0ELb1ELb1ELb1EEEEEEEEEvNT_6ParamsE,(.L_x_22 - _ZN7cutlass13device_kernelIN5flash19enable_sm80_to_sm89INS1_16FlashAttnFwdSm80INS1_25CollectiveMainloopFwdSm80ILi8ELi1ELb1EN4cute5tupleIJNS5_1CILi128EEENS7_ILi112EEES8_EEELi128ENS_6half_tEfNS_4arch4Sm80ELb1ELb0ELb1ELb1ELb0ELb0ELb1ELb1EEENS1_21CollectiveEpilogueFwdINS6_IJS8_S8_S9_EEENS6_IJNS7_ILi1EEESH_SH_EEESB_SD_Li256ELb1ELb1ELb1ELb0EEENS1_36VarlenDynamicPersistentTileSchedulerILi128ELi112ELi256ELi256ELb1ELb1ELb0ELb1ELb1ELb1EEEEEEEEEvNT_6ParamsE)
        .other          _ZN7cutlass13device_kernelIN5flash19enable_sm80_to_sm89INS1_16FlashAttnFwdSm80INS1_25CollectiveMainloopFwdSm80ILi8ELi1ELb1EN4cute5tupleIJNS5_1CILi128EEENS7_ILi112EEES8_EEELi128ENS_6half_tEfNS_4arch4Sm80ELb1ELb0ELb1ELb1ELb0ELb0ELb1ELb1EEENS1_21CollectiveEpilogueFwdINS6_IJS8_S8_S9_EEENS6_IJNS7_ILi1EEESH_SH_EEESB_SD_Li256ELb1ELb1ELb1ELb0EEENS1_36VarlenDynamicPersistentTileSchedulerILi128ELi112ELi256ELi256ELb1ELb1ELb0ELb1ELb1ELb1EEEEEEEEEvNT_6ParamsE,@"STO_CUDA_ENTRY STV_DEFAULT"
_ZN7cutlass13device_kernelIN5flash19enable_sm80_to_sm89INS1_16FlashAttnFwdSm80INS1_25CollectiveMainloopFwdSm80ILi8ELi1ELb1EN4cute5tupleIJNS5_1CILi128EEENS7_ILi112EEES8_EEELi128ENS_6half_tEfNS_4arch4Sm80ELb1ELb0ELb1ELb1ELb0ELb0ELb1ELb1EEENS1_21CollectiveEpilogueFwdINS6_IJS8_S8_S9_EEENS6_IJNS7_ILi1EEESH_SH_EEESB_SD_Li256ELb1ELb1ELb1ELb0EEENS1_36VarlenDynamicPersistentTileSchedulerILi128ELi112ELi256ELi256ELb1ELb1ELb0ELb1ELb1ELb1EEEEEEEEEvNT_6ParamsE:
[----:B------:R-:W-:Y:S01]  /*0000*/  LDC R1, c[0x0][0x28] ;  /* 0x00000a00ff017b82 */ /* 0x000fe20000000800 */
[----:B------:R-:W-:Y:S05]  /*0010*/  EXIT ;  /* 0x000000000000794d */ /* 0x000fea0003800000 */
.L_x_10:
        /* <DEDUP_REMOVED lines=14> */
.L_x_22:


//--------------------- .text._ZN7cutlass13device_kernelIN5flash19enable_sm80_to_sm89INS1_16FlashAttnFwdSm80INS1_25CollectiveMainloopFwdSm80ILi8ELi1ELb1EN4cute5tupleIJNS5_1CILi128EEENS7_ILi112EEES8_EEELi128ENS_6half_tEfNS_4arch4Sm80ELb1ELb0ELb1ELb1ELb0ELb1ELb1ELb1EEENS1_21CollectiveEpilogueFwdINS6_IJS8_S8_S9_EEENS6_IJNS7_ILi1EEESH_SH_EEESB_SD_Li256ELb1ELb1ELb1ELb0EEENS1_36VarlenDynamicPersistentTileSchedulerILi128ELi112ELi256ELi256ELb1ELb1ELb0ELb1ELb1ELb1EEEEEEEEEvNT_6ParamsE --------------------------
	.section	.text._ZN7cutlass13device_kernelIN5flash19enable_sm80_to_sm89INS1_16FlashAttnFwdSm80INS1_25CollectiveMainloopFwdSm80ILi8ELi1ELb1EN4cute5tupleIJNS5_1CILi128EEENS7_ILi112EEES8_EEELi128ENS_6half_tEfNS_4arch4Sm80ELb1ELb0ELb1ELb1ELb0ELb1ELb1ELb1EEENS1_21CollectiveEpilogueFwdINS6_IJS8_S8_S9_EEENS6_IJNS7_ILi1EEESH_SH_EEESB_SD_Li256ELb1ELb1ELb1ELb0EEENS1_36VarlenDynamicPersistentTileSchedulerILi128ELi112ELi256ELi256ELb1ELb1ELb0ELb1ELb1ELb1EEEEEEEEEvNT_6ParamsE,"ax",@progbits
	.align	128
.text._ZN7cutlass13device_kernelIN5flash19enable_sm80_to_sm89INS1_16FlashAttnFwdSm80INS1_25CollectiveMainloopFwdSm80ILi8ELi1ELb1EN4cute5tupleIJNS5_1CILi128EEENS7_ILi112EEES8_EEELi128ENS_6half_tEfNS_4arch4Sm80ELb1ELb0ELb1ELb1ELb0ELb1ELb1ELb1EEENS1_21CollectiveEpilogueFwdINS6_IJS8_S8_S9_EEENS6_IJNS7_ILi1EEESH_SH_EEESB_SD_Li256ELb1ELb1ELb1ELb0EEENS1_36VarlenDynamicPersistentTileSchedulerILi128ELi112ELi256ELi256ELb1ELb1ELb0ELb1ELb1ELb1EEEEEEEEEvNT_6ParamsE:
        .type           _ZN7cutlass13device_kernelIN5flash19enable_sm80_to_sm89INS1_16FlashAttnFwdSm80INS1_25CollectiveMainloopFwdSm80ILi8ELi1ELb1EN4cute5tupleIJNS5_1CILi128EEENS7_ILi112EEES8_EEELi128ENS_6half_tEfNS_4arch4Sm80ELb1ELb0ELb1ELb1ELb0ELb1ELb1ELb1EEENS1_21CollectiveEpilogueFwdINS6_IJS8_S8_S9_EEENS6_IJNS7_ILi1EEESH_SH_EEESB_SD_Li256ELb1ELb1ELb1ELb0EEENS1_36VarlenDynamicPersistentTileSchedulerILi128ELi112ELi256ELi256ELb1ELb1ELb0ELb1ELb1ELb1EEEEEEEEEvNT_6ParamsE,@function
        .size           _ZN7cutlass13device_kernelIN5flash19enable_sm80_to_sm89INS1_16FlashAttnFwdSm80INS1_25CollectiveMainloopFwdSm80ILi8ELi1ELb1EN4cute5tupleIJNS5_1CILi128EEENS7_ILi112EEES8_EEELi128ENS_6half_tEfNS_4arch4Sm80ELb1ELb0ELb1ELb1ELb0ELb1ELb1ELb1EEENS1_21CollectiveEpilogueFwdINS6_IJS8_S8_S9_EEENS6_IJNS7_ILi1EEESH_SH_EEESB_SD_Li256ELb1ELb1ELb1ELb0EEENS1_36VarlenDynamicPersistentTileSchedulerILi128ELi112ELi256ELi256ELb1ELb1ELb0ELb1ELb1ELb1EEEEEEEEEvNT_6ParamsE,(.L_x_23 - _ZN7cutlass13device_kernelIN5flash19enable_sm80_to_sm89INS1_16FlashAttnFwdSm80INS1_25CollectiveMainloopFwdSm80ILi8ELi1ELb1EN4cute5tupleIJNS5_1CILi128EEENS7_ILi112EEES8_EEELi128ENS_6half_tEfNS_4arch4Sm80ELb1ELb0ELb1ELb1ELb0ELb1ELb1ELb1EEENS1_21CollectiveEpilogueFwdINS6_IJS8_S8_S9_EEENS6_IJNS7_ILi1EEESH_SH_EEESB_SD_Li256ELb1ELb1ELb1ELb0EEENS1_36VarlenDynamicPersistentTileSchedulerILi128ELi112ELi256ELi256ELb1ELb1ELb0ELb1ELb1ELb1EEEEEEEEEvNT_6ParamsE)
        .other          _ZN7cutlass13device_kernelIN5flash19enable_sm80_to_sm89INS1_16FlashAttnFwdSm80INS1_25CollectiveMainloopFwdSm80ILi8ELi1ELb1EN4cute5tupleIJNS5_1CILi128EEENS7_ILi112EEES8_EEELi128ENS_6half_tEfNS_4arch4Sm80ELb1ELb0ELb1ELb1ELb0ELb1ELb1ELb1EEENS1_21CollectiveEpilogueFwdINS6_IJS8_S8_S9_EEENS6_IJNS7_ILi1EEESH_SH_EEESB_SD_Li256ELb1ELb1ELb1ELb0EEENS1_36VarlenDynamicPersistentTileSchedulerILi128ELi112ELi256ELi256ELb1ELb1ELb0ELb1ELb1ELb1EEEEEEEEEvNT_6ParamsE,@"STO_CUDA_ENTRY STV_DEFAULT"
_ZN7cutlass13device_kernelIN5flash19enable_sm80_to_sm89INS1_16FlashAttnFwdSm80INS1_25CollectiveMainloopFwdSm80ILi8ELi1ELb1EN4cute5tupleIJNS5_1CILi128EEENS7_ILi112EEES8_EEELi128ENS_6half_tEfNS_4arch4Sm80ELb1ELb0ELb1ELb1ELb0ELb1ELb1ELb1EEENS1_21CollectiveEpilogueFwdINS6_IJS8_S8_S9_EEENS6_IJNS7_ILi1EEESH_SH_EEESB_SD_Li256ELb1ELb1ELb1ELb0EEENS1_36VarlenDynamicPersistentTileSchedulerILi128ELi112ELi256ELi256ELb1ELb1ELb0ELb1ELb1ELb1EEEEEEEEEvNT_6ParamsE:
[----:B------:R-:W-:Y:S01]  /*0000*/  LDC R1, c[0x0][0x28] ;  /* 0x00000a00ff017b82 */ /* 0x000fe20000000800 */
[----:B------:R-:W-:Y:S05]  /*0010*/  EXIT ;  /* 0x000000000000794d */ /* 0x000fea0003800000 */
.L_x_11:
        /* <DEDUP_REMOVED lines=14> */
.L_x_23:


//--------------------- .nv.shared.reserved.0     --------------------------
	.section	.nv.shared.reserved.0,"aw",@nobits
	.weak		__nv_reservedSMEM_offset_0_alias
	.size		__nv_reservedSMEM_offset_0_alias, 0, 0
	.other		__nv_reservedSMEM_offset_0_alias,@"STO_CUDA_RESERVED_SHARED STV_DEFAULT"
__nv_reservedSMEM_offset_0_alias:
	.zero		0


//--------------------- .nv.global                --------------------------
	.section	.nv.global,"aw",@nobits
.nv.global:
	.type		_ZN80_INTERNAL_280a4de0_44_flash_fwd_hdim128_fp16_split_softcap_sm80_cu_61719c98_35904cute1_E,@object
	.size		_ZN80_INTERNAL_280a4de0_44_flash_fwd_hdim128_fp16_split_softcap_sm80_cu_61719c98_35904cute1_E,(_ZN80_INTERNAL_280a4de0_44_flash_fwd_hdim128_fp16_split_softcap_sm80_cu_61719c98_35904cuda3std3__45__cpo6cbeginE - _ZN80_INTERNAL_280a4de0_44_flash_fwd_hdim128_fp16_split_softcap_sm80_cu_61719c98_35904cute1_E)
_ZN80_INTERNAL_280a4de0_44_flash_fwd_hdim128_fp16_split_softcap_sm80_cu_61719c98_35904cute1_E:
	.zero		1
	.type		_ZN80_INTERNAL_280a4de0_44_flash_fwd_hdim128_fp16_split_softcap_sm80_cu_61719c98_35904cuda3std3__45__cpo6cbeginE,@object
	.size		_ZN80_INTERNAL_280a4de0_44_flash_fwd_hdim128_fp16_split_softcap_sm80_cu_61719c98_35904cuda3std3__45__cpo6cbeginE,(_ZN80_INTERNAL_280a4de0_44_flash_fwd_hdim128_fp16_split_softcap_sm80_cu_61719c98_35904cuda3std3__48in_placeE - _ZN80_INTERNAL_280a4de0_44_flash_fwd_hdim128_fp16_split_softcap_sm80_cu_61719c98_35904cuda3std3__45__cpo6cbeginE)
_ZN80_INTERNAL_280a4de0_44_flash_fwd_hdim128_fp16_split_softcap_sm80_cu_61719c98_35904cuda3std3__45__cpo6cbeginE:
	.zero		1
	.type		_ZN80_INTERNAL_280a4de0_44_flash_fwd_hdim128_fp16_split_softcap_sm80_cu_61719c98_35904cuda3std3__48in_placeE,@object
	.size		_ZN80_INTERNAL_280a4de0_44_flash_fwd_hdim128_fp16_split_softcap_sm80_cu_61719c98_35904cuda3std3__48in_placeE,(_ZN80_INTERNAL_280a4de0_44_flash_fwd_hdim128_fp16_split_softcap_sm80_cu_61719c98_35904cuda3std6ranges3__45__cpo9iter_moveE - _ZN80_INTERNAL_280a4de0_44_flash_fwd_hdim128_fp16_split_softcap_sm80_cu_61719c98_35904cuda3std3__48in_placeE)
_ZN80_INTERNAL_280a4de0_44_flash_fwd_hdim128_fp16_split_softcap_sm80_cu_61719c98_35904cuda3std3__48in_placeE:
	.zero		1
	.type		_ZN80_INTERNAL_280a4de0_44_flash_fwd_hdim128_fp16_split_softcap_sm80_cu_61719c98_35904cuda3std6ranges3__45__cpo9iter_moveE,@object
	.size		_ZN80_INTERNAL_280a4de0_44_flash_fwd_hdim128_fp16_split_softcap_sm80_cu_61719c98_35904cuda3std6ranges3__45__cpo9iter_moveE,(_ZN80_INTERNAL_280a4de0_44_flash_fwd_hdim128_fp16_split_softcap_sm80_cu_61719c98_35904cuda3std3__45__cpo5beginE - _ZN80_INTERNAL_280a4de0_44_flash_fwd_hdim128_fp16_split_softcap_sm80_cu_61719c98_35904cuda3std6ranges3__45__cpo9iter_moveE)
_ZN80_INTERNAL_280a4de0_44_flash_fwd_hdim128_fp16_split_softcap_sm80_cu_61719c98_35904cuda3std6ranges3__45__cpo9iter_moveE:
	.zero		1
	.type		_ZN80_INTERNAL_280a4de0_44_flash_fwd_hdim128_fp16_split_softcap_sm80_cu_61719c98_35904cuda3std3__45__cpo5beginE,@object
	.size		_ZN80_INTERNAL_280a4de0_44_flash_fwd_hdim128_fp16_split_softcap_sm80_cu_61719c98_35904cuda3std3__45__cpo5beginE,(_ZN80_INTERNAL_280a4de0_44_flash_fwd_hdim128_fp16_split_softcap_sm80_cu_61719c98_35904cuda3std3__482_GLOBAL__N__280a4de0_44_flash_fwd_hdim128_fp16_split_softcap_sm80_cu_61719c98_35906ignoreE - _ZN80_INTERNAL_280a4de0_44_flash_fwd_hdim128_fp16_split_softcap_sm80_cu_61719c98_35904cuda3std3__45__cpo5beginE)
_ZN80_INTERNAL_280a4de0_44_flash_fwd_hdim128_fp16_split_softcap_sm80_cu_61719c98_35904cuda3std3__45__cpo5beginE:
	.zero		1
	.type		_ZN80_INTERNAL_280a4de0_44_flash_fwd_hdim128_fp16_split_softcap_sm80_cu_61719c98_35904cuda3std3__482_GLOBAL__N__280a4de0_44_flash_fwd_hdim128_fp16_split_softcap_sm80_cu_61719c98_35906ignoreE,@object
	.size		_ZN80_INTERNAL_280a4de0_44_flash_fwd_hdim128_fp16_split_softcap_sm80_cu_61719c98_35904cuda3std3__482_GLOBAL__N__280a4de0_44_flash_fwd_hdim128_fp16_split_softcap_sm80_cu_61719c98_35906ignoreE,(_ZN80_INTERNAL_280a4de0_44_flash_fwd_hdim128_fp16_split_softcap_sm80_cu_61719c98_35904cute7productE - _ZN80_INTERNAL_280a4de0_44_flash_fwd_hdim128_fp16_split_softcap_sm80_cu_61719c98_35904cuda3std3__482_GLOBAL__N__280a4de0_44_flash_fwd_hdim128_fp16_split_softcap_sm80_cu_61719c98_35906ignoreE)
_ZN80_INTERNAL_280a4de0_44_flash_fwd_hdim128_fp16_split_softcap_sm80_cu_61719c98_35904cuda3std3__482_GLOBAL__N__280a4de0_44_flash_fwd_hdim128_fp16_split_softcap_sm80_cu_61719c98_35906ignoreE:
	.zero		1
	.type		_ZN80_INTERNAL_280a4de0_44_flash_fwd_hdim128_fp16_split_softcap_sm80_cu_61719c98_35904cute7productE,@object
	.size		_ZN80_INTERNAL_280a4de0_44_flash_fwd_hdim128_fp16_split_softcap_sm80_cu_61719c98_35904cute7productE,(_ZN80_INTERNAL_280a4de0_44_flash_fwd_hdim128_fp16_split_softcap_sm80_cu_61719c98_35904cuda3std3__45__cpo3endE - _ZN80_INTERNAL_280a4de0_44_flash_fwd_hdim128_fp16_split_softcap_sm80_cu_61719c98_35904cute7productE)
_ZN80_INTERNAL_280a4de0_44_flash_fwd_hdim128_fp16_split_softcap_sm80_cu_61719c98_35904cute7productE:
	.zero		1
	.type		_ZN80_INTERNAL_280a4de0_44_flash_fwd_hdim128_fp16_split_softcap_sm80_cu_61719c98_35904cuda3std3__45__cpo3endE,@object
	.size		_ZN80_INTERNAL_280a4de0_44_flash_fwd_hdim128_fp16_split_softcap_sm80_cu_61719c98_35904cuda3std3__45__cpo3endE,(_ZN80_INTERNAL_280a4de0_44_flash_fwd_hdim128_fp16_split_softcap_sm80_cu_61719c98_35904cuda3std3__419piecewise_constructE - _ZN80_INTERNAL_280a4de0_44_flash_fwd_hdim128_fp16_split_softcap_sm80_cu_61719c98_35904cuda3std3__45__cpo3endE)
_ZN80_INTERNAL_280a4de0_44_flash_fwd_hdim128_fp16_split_softcap_sm80_cu_61719c98_35904cuda3std3__45__cpo3endE:
	.zero		1
	.type		_ZN80_INTERNAL_280a4de0_44_flash_fwd_hdim128_fp16_split_softcap_sm80_cu_61719c98_35904cuda3std3__419piecewise_constructE,@object
	.size		_ZN80_INTERNAL_280a4de0_44_flash_fwd_hdim128_fp16_split_softcap_sm80_cu_61719c98_35904cuda3std3__419piecewise_constructE,(_ZN80_INTERNAL_280a4de0_44_flash_fwd_hdim128_fp16_split_softcap_sm80_cu_61719c98_35904cuda3std3__45__cpo4cendE - _ZN80_INTERNAL_280a4de0_44_flash_fwd_hdim128_fp16_split_softcap_sm80_cu_61719c98_35904cuda3std3__419piecewise_constructE)
_ZN80_INTERNAL_280a4de0_44_flash_fwd_hdim128_fp16_split_softcap_sm80_cu_61719c98_35904cuda3std3__419piecewise_constructE:
	.zero		1
	.type		_ZN80_INTERNAL_280a4de0_44_flash_fwd_hdim128_fp16_split_softcap_sm80_cu_61719c98_35904cuda3std3__45__cpo4cendE,@object
	.size		_ZN80_INTERNAL_280a4de0_44_flash_fwd_hdim128_fp16_split_softcap_sm80_cu_61719c98_35904cuda3std3__45__cpo4cendE,(_ZN80_INTERNAL_280a4de0_44_flash_fwd_hdim128_fp16_split_softcap_sm80_cu_61719c98_35904cuda3std6ranges3__45__cpo4swapE - _ZN80_INTERNAL_280a4de0_44_flash_fwd_hdim128_fp16_split_softcap_sm80_cu_61719c98_35904cuda3std3__45__cpo4cendE)
_ZN80_INTERNAL_280a4de0_44_flash_fwd_hdim128_fp16_split_softcap_sm80_cu_61719c98_35904cuda3std3__45__cpo4cendE:
	.zero		1
	.type		_ZN80_INTERNAL_280a4de0_44_flash_fwd_hdim128_fp16_split_softcap_sm80_cu_61719c98_35904cuda3std6ranges3__45__cpo4swapE,@object
	.size		_ZN80_INTERNAL_280a4de0_44_flash_fwd_hdim128_fp16_split_softcap_sm80_cu_61719c98_35904cuda3std6ranges3__45__cpo4swapE,(.L_7 - _ZN80_INTERNAL_280a4de0_44_flash_fwd_hdim128_fp16_split_softcap_sm80_cu_61719c98_35904cuda3std6ranges3__45__cpo4swapE)
_ZN80_INTERNAL_280a4de0_44_flash_fwd_hdim128_fp16_split_softcap_sm80_cu_61719c98_35904cuda3std6ranges3__45__cpo4swapE:
	.zero		1
.L_7:


//--------------------- .nv.constant0._ZN7cutlass13device_kernelIN5flash19enable_sm80_to_sm89INS1_16FlashAttnFwdSm80INS1_25CollectiveMainloopFwdSm80ILi8ELi1ELb1EN4cute5tupleIJNS5_1CILi128EEES8_S8_EEELi128ENS_6half_tEfNS_4arch4Sm80ELb0ELb0ELb1ELb0ELb0ELb0ELb1ELb1EEENS1_21CollectiveEpilogueFwdIS9_NS6_IJNS7_ILi1EEESF_SF_EEESA_SC_Li256ELb0ELb1ELb1ELb0EEENS1_19SingleTileSchedulerILb0ELb1ELb1ELi128EEEEEEEEEvNT_6ParamsE --------------------------
	.section	.nv.constant0._ZN7cutlass13device_kernelIN5flash19enable_sm80_to_sm89INS1_16FlashAttnFwdSm80INS1_25CollectiveMainloopFwdSm80ILi8ELi1ELb1EN4cute5tupleIJNS5_1CILi128EEES8_S8_EEELi128ENS_6half_tEfNS_4arch4Sm80ELb0ELb0ELb1ELb0ELb0ELb0ELb1ELb1EEENS1_21CollectiveEpilogueFwdIS9_NS6_IJNS7_ILi1EEESF_SF_EEESA_SC_Li256ELb0ELb1ELb1ELb0EEENS1_19SingleTileSchedulerILb0ELb1ELb1ELi128EEEEEEEEEvNT_6ParamsE,"a",@progbits
	.sectionflags	@""
	.align	4
.nv.constant0._ZN7cutlass13device_kernelIN5flash19enable_sm80_to_sm89INS1_16FlashAttnFwdSm80INS1_25CollectiveMainloopFwdSm80ILi8ELi1ELb1EN4cute5tupleIJNS5_1CILi128EEES8_S8_EEELi128ENS_6half_tEfNS_4arch4Sm80ELb0ELb0ELb1ELb0ELb0ELb0ELb1ELb1EEENS1_21CollectiveEpilogueFwdIS9_NS6_IJNS7_ILi1EEESF_SF_EEESA_SC_Li256ELb0ELb1ELb1ELb0EEENS1_19SingleTileSchedulerILb0ELb1ELb1ELi128EEEEEEEEEvNT_6ParamsE:
	.zero		1576


//--------------------- .nv.constant0._ZN7cutlass13device_kernelIN5flash19enable_sm80_to_sm89INS1_16FlashAttnFwdSm80INS1_25CollectiveMainloopFwdSm80ILi8ELi1ELb1EN4cute5tupleIJNS5_1CILi128EEENS7_ILi96EEES8_EEELi128ENS_6half_tEfNS_4arch4Sm80ELb0ELb1ELb1ELb0ELb0ELb0ELb1ELb1EEENS1_21CollectiveEpilogueFwdINS6_IJS8_S8_S9_EEENS6_IJNS7_ILi1EEESH_SH_EEESB_SD_Li256ELb0ELb1ELb1ELb0EEENS1_19SingleTileSchedulerILb0ELb1ELb1ELi128EEEEEEEEEvNT_6ParamsE --------------------------
	.section	.nv.constant0._ZN7cutlass13device_kernelIN5flash19enable_sm80_to_sm89INS1_16FlashAttnFwdSm80INS1_25CollectiveMainloopFwdSm80ILi8ELi1ELb1EN4cute5tupleIJNS5_1CILi128EEENS7_ILi96EEES8_EEELi128ENS_6half_tEfNS_4arch4Sm80ELb0ELb1ELb1ELb0ELb0ELb0ELb1ELb1EEENS1_21CollectiveEpilogueFwdINS6_IJS8_S8_S9_EEENS6_IJNS7_ILi1EEESH_SH_EEESB_SD_Li256ELb0ELb1ELb1ELb0EEENS1_19SingleTileSchedulerILb0ELb1ELb1ELi128EEEEEEEEEvNT_6ParamsE,"a",@progbits
	.sectionflags	@""
	.align	4
.nv.constant0._ZN7cutlass13device_kernelIN5flash19enable_sm80_to_sm89INS1_16FlashAttnFwdSm80INS1_25CollectiveMainloopFwdSm80ILi8ELi1ELb1EN4cute5tupleIJNS5_1CILi128EEENS7_ILi96EEES8_EEELi128ENS_6half_tEfNS_4arch4Sm80ELb0ELb1ELb1ELb0ELb0ELb0ELb1ELb1EEENS1_21CollectiveEpilogueFwdINS6_IJS8_S8_S9_EEENS6_IJNS7_ILi1EEESH_SH_EEESB_SD_Li256ELb0ELb1ELb1ELb0EEENS1_19SingleTileSchedulerILb0ELb1ELb1ELi128EEEEEEEEEvNT_6ParamsE:
	.zero		1576


//--------------------- .nv.constant0._ZN7cutlass13device_kernelIN5flash19enable_sm80_to_sm89INS1_16FlashAttnFwdSm80INS1_25CollectiveMainloopFwdSm80ILi8ELi1ELb1EN4cute5tupleIJNS5_1CILi128EEES8_S8_EEELi128ENS_6half_tEfNS_4arch4Sm80ELb1ELb0ELb1ELb0ELb0ELb0ELb1ELb1EEENS1_21CollectiveEpilogueFwdIS9_NS6_IJNS7_ILi1EEESF_SF_EEESA_SC_Li256ELb0ELb1ELb1ELb0EEENS1_30DynamicPersistentTileSchedulerILi256ELi256ELb1ELb1ELb0EEEEEEEEEvNT_6ParamsE --------------------------
	.section	.nv.constant0._ZN7cutlass13device_kernelIN5flash19enable_sm80_to_sm89INS1_16FlashAttnFwdSm80INS1_25CollectiveMainloopFwdSm80ILi8ELi1ELb1EN4cute5tupleIJNS5_1CILi128EEES8_S8_EEELi128ENS_6half_tEfNS_4arch4Sm80ELb1ELb0ELb1ELb0ELb0ELb0ELb1ELb1EEENS1_21CollectiveEpilogueFwdIS9_NS6_IJNS7_ILi1EEESF_SF_EEESA_SC_Li256ELb0ELb1ELb1ELb0EEENS1_30DynamicPersistentTileSchedulerILi256ELi256ELb1ELb1ELb0EEEEEEEEEvNT_6ParamsE,"a",@progbits
	.sectionflags	@""
	.align	4
.nv.constant0._ZN7cutlass13device_kernelIN5flash19enable_sm80_to_sm89INS1_16FlashAttnFwdSm80INS1_25CollectiveMainloopFwdSm80ILi8ELi1ELb1EN4cute5tupleIJNS5_1CILi128EEES8_S8_EEELi128ENS_6half_tEfNS_4arch4Sm80ELb1ELb0ELb1ELb0ELb0ELb0ELb1ELb1EEENS1_21CollectiveEpilogueFwdIS9_NS6_IJNS7_ILi1EEESF_SF_EEESA_SC_Li256ELb0ELb1ELb1ELb0EEENS1_30DynamicPersistentTileSchedulerILi256ELi256ELb1ELb1ELb0EEEEEEEEEvNT_6ParamsE:
	.zero		1592


//--------------------- .nv.constant0._ZN7cutlass13device_kernelIN5flash19enable_sm80_to_sm89INS1_16FlashAttnFwdSm80INS1_25CollectiveMainloopFwdSm80ILi4ELi1ELb0EN4cute5tupleIJNS5_1CILi128EEENS7_ILi64EEES8_EEELi128ENS_6half_tEfNS_4arch4Sm80ELb0ELb0ELb1ELb0ELb0ELb0ELb1ELb1EEENS1_21CollectiveEpilogueFwdINS6_IJS8_S8_S9_EEENS6_IJNS7_ILi1EEESH_SH_EEESB_SD_Li128ELb0ELb1ELb1ELb0EEENS1_19SingleTileSchedulerILb0ELb1ELb1ELi128EEEEEEEEEvNT_6ParamsE --------------------------
	.section	.nv.constant0._ZN7cutlass13device_kernelIN5flash19enable_sm80_to_sm89INS1_16FlashAttnFwdSm80INS1_25CollectiveMainloopFwdSm80ILi4ELi1ELb0EN4cute5tupleIJNS5_1CILi128EEENS7_ILi64EEES8_EEELi128ENS_6half_tEfNS_4arch4Sm80ELb0ELb0ELb1ELb0ELb0ELb0ELb1ELb1EEENS1_21CollectiveEpilogueFwdINS6_IJS8_S8_S9_EEENS6_IJNS7_ILi1EEESH_SH_EEESB_SD_Li128ELb0ELb1ELb1ELb0EEENS1_19SingleTileSchedulerILb0ELb1ELb1ELi128EEEEEEEEEvNT_6ParamsE,"a",@progbits
	.sectionflags	@""
	.align	4
.nv.constant0._ZN7cutlass13device_kernelIN5flash19enable_sm80_to_sm89INS1_16FlashAttnFwdSm80INS1_25CollectiveMainloopFwdSm80ILi4ELi1ELb0EN4cute5tupleIJNS5_1CILi128EEENS7_ILi64EEES8_EEELi128ENS_6half_tEfNS_4arch4Sm80ELb0ELb0ELb1ELb0ELb0ELb0ELb1ELb1EEENS1_21CollectiveEpilogueFwdINS6_IJS8_S8_S9_EEENS6_IJNS7_ILi1EEESH_SH_EEESB_SD_Li128ELb0ELb1ELb1ELb0EEENS1_19SingleTileSchedulerILb0ELb1ELb1ELi128EEEEEEEEEvNT_6ParamsE:
	.zero		1576


//--------------------- .nv.constant0._ZN7cutlass13device_kernelIN5flash19enable_sm80_to_sm89INS1_16FlashAttnFwdSm80INS1_25CollectiveMainloopFwdSm80ILi8ELi1ELb1EN4cute5tupleIJNS5_1CILi128EEENS7_ILi112EEES8_EEELi128ENS_6half_tEfNS_4arch4Sm80ELb0ELb0ELb1ELb1ELb0ELb0ELb1ELb1EEENS1_21CollectiveEpilogueFwdINS6_IJS8_S8_S9_EEENS6_IJNS7_ILi1EEESH_SH_EEESB_SD_Li256ELb1ELb1ELb1ELb0EEENS1_36VarlenDynamicPersistentTileSchedulerILi128ELi112ELi256ELi256ELb1ELb1ELb0ELb0ELb1ELb1EEEEEEEEEvNT_6ParamsE --------------------------
	.section	.nv.constant0._ZN7cutlass13device_kernelIN5flash19enable_sm80_to_sm89INS1_16FlashAttnFwdSm80INS1_25CollectiveMainloopFwdSm80ILi8ELi1ELb1EN4cute5tupleIJNS5_1CILi128EEENS7_ILi112EEES8_EEELi128ENS_6half_tEfNS_4arch4Sm80ELb0ELb0ELb1ELb1ELb0ELb0ELb1ELb1EEENS1_21CollectiveEpilogueFwdINS6_IJS8_S8_S9_EEENS6_IJNS7_ILi1EEESH_SH_EEESB_SD_Li256ELb1ELb1ELb1ELb0EEENS1_36VarlenDynamicPersistentTileSchedulerILi128ELi112ELi256ELi256ELb1ELb1ELb0ELb0ELb1ELb1EEEEEEEEEvNT_6ParamsE,"a",@progbits
	.sectionflags	@""
	.align	4
.nv.constant0._ZN7cutlass13device_kernelIN5flash19enable_sm80_to_sm89INS1_16FlashAttnFwdSm80INS1_25CollectiveMainloopFwdSm80ILi8ELi1ELb1EN4cute5tupleIJNS5_1CILi128EEENS7_ILi112EEES8_EEELi128ENS_6half_tEfNS_4arch4Sm80ELb0ELb0ELb1ELb1ELb0ELb0ELb1ELb1EEENS1_21CollectiveEpilogueFwdINS6_IJS8_S8_S9_EEENS6_IJNS7_ILi1EEESH_SH_EEESB_SD_Li256ELb1ELb1ELb1ELb0EEENS1_36VarlenDynamicPersistentTileSchedulerILi128ELi112ELi256ELi256ELb1ELb1ELb0ELb0ELb1ELb1EEEEEEEEEvNT_6ParamsE:
	.zero		1608


//--------------------- .nv.constant0._ZN7cutlass13device_kernelIN5flash19enable_sm80_to_sm89INS1_16FlashAttnFwdSm80INS1_25CollectiveMainloopFwdSm80ILi8ELi1ELb1EN4cute5tupleIJNS5_1CILi128EEENS7_ILi112EEES8_EEELi128ENS_6half_tEfNS_4arch4Sm80ELb0ELb0ELb1ELb1ELb0ELb1ELb1ELb1EEENS1_21CollectiveEpilogueFwdINS6_IJS8_S8_S9_EEENS6_IJNS7_ILi1EEESH_SH_EEESB_SD_Li256ELb1ELb1ELb1ELb0EEENS1_36VarlenDynamicPersistentTileSchedulerILi128ELi112ELi256ELi256ELb1ELb1ELb0ELb0ELb1ELb1EEEEEEEEEvNT_6ParamsE --------------------------
	.section	.nv.constant0._ZN7cutlass13device_kernelIN5flash19enable_sm80_to_sm89INS1_16FlashAttnFwdSm80INS1_25CollectiveMainloopFwdSm80ILi8ELi1ELb1EN4cute5tupleIJNS5_1CILi128EEENS7_ILi112EEES8_EEELi128ENS_6half_tEfNS_4arch4Sm80ELb0ELb0ELb1ELb1ELb0ELb1ELb1ELb1EEENS1_21CollectiveEpilogueFwdINS6_IJS8_S8_S9_EEENS6_IJNS7_ILi1EEESH_SH_EEESB_SD_Li256ELb1ELb1ELb1ELb0EEENS1_36VarlenDynamicPersistentTileSchedulerILi128ELi112ELi256ELi256ELb1ELb1ELb0ELb0ELb1ELb1EEEEEEEEEvNT_6ParamsE,"a",@progbits
	.sectionflags	@""
	.align	4
.nv.constant0._ZN7cutlass13device_kernelIN5flash19enable_sm80_to_sm89INS1_16FlashAttnFwdSm80INS1_25CollectiveMainloopFwdSm80ILi8ELi1ELb1EN4cute5tupleIJNS5_1CILi128EEENS7_ILi112EEES8_EEELi128ENS_6half_tEfNS_4arch4Sm80ELb0ELb0ELb1ELb1ELb0ELb1ELb1ELb1EEENS1_21CollectiveEpilogueFwdINS6_IJS8_S8_S9_EEENS6_IJNS7_ILi1EEESH_SH_EEESB_SD_Li256ELb1ELb1ELb1ELb0EEENS1_36VarlenDynamicPersistentTileSchedulerILi128ELi112ELi256ELi256ELb1ELb1ELb0ELb0ELb1ELb1EEEEEEEEEvNT_6ParamsE:
	.zero		1608


//--------------------- .nv.constant0._ZN7cutlass13device_kernelIN5flash19enable_sm80_to_sm89INS1_16FlashAttnFwdSm80INS1_25CollectiveMainloopFwdSm80ILi4ELi1ELb0EN4cute5tupleIJNS5_1CILi128EEENS7_ILi48EEES8_EEELi128ENS_6half_tEfNS_4arch4Sm80ELb0ELb1ELb1ELb0ELb0ELb0ELb1ELb1EEENS1_21CollectiveEpilogueFwdINS6_IJS8_S8_S9_EEENS6_IJNS7_ILi1EEESH_SH_EEESB_SD_Li128ELb0ELb1ELb1ELb0EEENS1_19SingleTileSchedulerILb0ELb1ELb1ELi128EEEEEEEEEvNT_6ParamsE --------------------------
	.section	.nv.constant0._ZN7cutlass13device_kernelIN5flash19enable_sm80_to_sm89INS1_16FlashAttnFwdSm80INS1_25CollectiveMainloopFwdSm80ILi4ELi1ELb0EN4cute5tupleIJNS5_1CILi128EEENS7_ILi48EEES8_EEELi128ENS_6half_tEfNS_4arch4Sm80ELb0ELb1ELb1ELb0ELb0ELb0ELb1ELb1EEENS1_21CollectiveEpilogueFwdINS6_IJS8_S8_S9_EEENS6_IJNS7_ILi1EEESH_SH_EEESB_SD_Li128ELb0ELb1ELb1ELb0EEENS1_19SingleTileSchedulerILb0ELb1ELb1ELi128EEEEEEEEEvNT_6ParamsE,"a",@progbits
	.sectionflags	@""
	.align	4
.nv.constant0._ZN7cutlass13device_kernelIN5flash19enable_sm80_to_sm89INS1_16FlashAttnFwdSm80INS1_25CollectiveMainloopFwdSm80ILi4ELi1ELb0EN4cute5tupleIJNS5_1CILi128EEENS7_ILi48EEES8_EEELi128ENS_6half_tEfNS_4arch4Sm80ELb0ELb1ELb1ELb0ELb0ELb0ELb1ELb1EEENS1_21CollectiveEpilogueFwdINS6_IJS8_S8_S9_EEENS6_IJNS7_ILi1EEESH_SH_EEESB_SD_Li128ELb0ELb1ELb1ELb0EEENS1_19SingleTileSchedulerILb0ELb1ELb1ELi128EEEEEEEEEvNT_6ParamsE:
	.zero		1576


//--------------------- .nv.constant0._ZN7cutlass13device_kernelIN5flash19enable_sm80_to_sm89INS1_16FlashAttnFwdSm80INS1_25CollectiveMainloopFwdSm80ILi8ELi1ELb1EN4cute5tupleIJNS5_1CILi128EEENS7_ILi96EEES8_EEELi128ENS_6half_tEfNS_4arch4Sm80ELb0ELb1ELb1ELb1ELb0ELb0ELb1ELb1EEENS1_21CollectiveEpilogueFwdINS6_IJS8_S8_S9_EEENS6_IJNS7_ILi1EEESH_SH_EEESB_SD_Li256ELb1ELb1ELb1ELb0EEENS1_36VarlenDynamicPersistentTileSchedulerILi128ELi96ELi256ELi256ELb1ELb1ELb0ELb1ELb0ELb1EEEEEEEEEvNT_6ParamsE --------------------------
	.section	.nv.constant0._ZN7cutlass13device_kernelIN5flash19enable_sm80_to_sm89INS1_16FlashAttnFwdSm80INS1_25CollectiveMainloopFwdSm80ILi8ELi1ELb1EN4cute5tupleIJNS5_1CILi128EEENS7_ILi96EEES8_EEELi128ENS_6half_tEfNS_4arch4Sm80ELb0ELb1ELb1ELb1ELb0ELb0ELb1ELb1EEENS1_21CollectiveEpilogueFwdINS6_IJS8_S8_S9_EEENS6_IJNS7_ILi1EEESH_SH_EEESB_SD_Li256ELb1ELb1ELb1ELb0EEENS1_36VarlenDynamicPersistentTileSchedulerILi128ELi96ELi256ELi256ELb1ELb1ELb0ELb1ELb0ELb1EEEEEEEEEvNT_6ParamsE,"a",@progbits
	.sectionflags	@""
	.align	4
.nv.constant0._ZN7cutlass13device_kernelIN5flash19enable_sm80_to_sm89INS1_16FlashAttnFwdSm80INS1_25CollectiveMainloopFwdSm80ILi8ELi1ELb1EN4cute5tupleIJNS5_1CILi128EEENS7_ILi96EEES8_EEELi128ENS_6half_tEfNS_4arch4Sm80ELb0ELb1ELb1ELb1ELb0ELb0ELb1ELb1EEENS1_21CollectiveEpilogueFwdINS6_IJS8_S8_S9_EEENS6_IJNS7_ILi1EEESH_SH_EEESB_SD_Li256ELb1ELb1ELb1ELb0EEENS1_36VarlenDynamicPersistentTileSchedulerILi128ELi96ELi256ELi256ELb1ELb1ELb0ELb1ELb0ELb1EEEEEEEEEvNT_6ParamsE:
	.zero		1608


//--------------------- .nv.constant0._ZN7cutlass13device_kernelIN5flash19enable_sm80_to_sm89INS1_16FlashAttnFwdSm80INS1_25CollectiveMainloopFwdSm80ILi8ELi1ELb1EN4cute5tupleIJNS5_1CILi128EEENS7_ILi96EEES8_EEELi128ENS_6half_tEfNS_4arch4Sm80ELb0ELb1ELb1ELb1ELb0ELb1ELb1ELb1EEENS1_21CollectiveEpilogueFwdINS6_IJS8_S8_S9_EEENS6_IJNS7_ILi1EEESH_SH_EEESB_SD_Li256ELb1ELb1ELb1ELb0EEENS1_36VarlenDynamicPersistentTileSchedulerILi128ELi96ELi256ELi256ELb1ELb1ELb0ELb1ELb0ELb1EEEEEEEEEvNT_6ParamsE --------------------------
	.section	.nv.constant0._ZN7cutlass13device_kernelIN5flash19enable_sm80_to_sm89INS1_16FlashAttnFwdSm80INS1_25CollectiveMainloopFwdSm80ILi8ELi1ELb1EN4cute5tupleIJNS5_1CILi128EEENS7_ILi96EEES8_EEELi128ENS_6half_tEfNS_4arch4Sm80ELb0ELb1ELb1ELb1ELb0ELb1ELb1ELb1EEENS1_21CollectiveEpilogueFwdINS6_IJS8_S8_S9_EEENS6_IJNS7_ILi1EEESH_SH_EEESB_SD_Li256ELb1ELb1ELb1ELb0EEENS1_36VarlenDynamicPersistentTileSchedulerILi128ELi96ELi256ELi256ELb1ELb1ELb0ELb1ELb0ELb1EEEEEEEEEvNT_6ParamsE,"a",@progbits
	.sectionflags	@""
	.align	4
.nv.constant0._ZN7cutlass13device_kernelIN5flash19enable_sm80_to_sm89INS1_16FlashAttnFwdSm80INS1_25CollectiveMainloopFwdSm80ILi8ELi1ELb1EN4cute5tupleIJNS5_1CILi128EEENS7_ILi96EEES8_EEELi128ENS_6half_tEfNS_4arch4Sm80ELb0ELb1ELb1ELb1ELb0ELb1ELb1ELb1EEENS1_21CollectiveEpilogueFwdINS6_IJS8_S8_S9_EEENS6_IJNS7_ILi1EEESH_SH_EEESB_SD_Li256ELb1ELb1ELb1ELb0EEENS1_36VarlenDynamicPersistentTileSchedulerILi128ELi96ELi256ELi256ELb1ELb1ELb0ELb1ELb0ELb1EEEEEEEEEvNT_6ParamsE:
	.zero		1608


//--------------------- .nv.constant0._ZN7cutlass13device_kernelIN5flash19enable_sm80_to_sm89INS1_16FlashAttnFwdSm80INS1_25CollectiveMainloopFwdSm80ILi4ELi1ELb0EN4cute5tupleIJNS5_1CILi128EEENS7_ILi64EEES8_EEELi128ENS_6half_tEfNS_4arch4Sm80ELb1ELb0ELb1ELb0ELb0ELb0ELb1ELb1EEENS1_21CollectiveEpilogueFwdINS6_IJS8_S8_S9_EEENS6_IJNS7_ILi1EEESH_SH_EEESB_SD_Li128ELb0ELb1ELb1ELb0EEENS1_30DynamicPersistentTileSchedulerILi128ELi128ELb1ELb1ELb0EEEEEEEEEvNT_6ParamsE --------------------------
	.section	.nv.constant0._ZN7cutlass13device_kernelIN5flash19enable_sm80_to_sm89INS1_16FlashAttnFwdSm80INS1_25CollectiveMainloopFwdSm80ILi4ELi1ELb0EN4cute5tupleIJNS5_1CILi128EEENS7_ILi64EEES8_EEELi128ENS_6half_tEfNS_4arch4Sm80ELb1ELb0ELb1ELb0ELb0ELb0ELb1ELb1EEENS1_21CollectiveEpilogueFwdINS6_IJS8_S8_S9_EEENS6_IJNS7_ILi1EEESH_SH_EEESB_SD_Li128ELb0ELb1ELb1ELb0EEENS1_30DynamicPersistentTileSchedulerILi128ELi128ELb1ELb1ELb0EEEEEEEEEvNT_6ParamsE,"a",@progbits
	.sectionflags	@""
	.align	4
.nv.constant0._ZN7cutlass13device_kernelIN5flash19enable_sm80_to_sm89INS1_16FlashAttnFwdSm80INS1_25CollectiveMainloopFwdSm80ILi4ELi1ELb0EN4cute5tupleIJNS5_1CILi128EEENS7_ILi64EEES8_EEELi128ENS_6half_tEfNS_4arch4Sm80ELb1ELb0ELb1ELb0ELb0ELb0ELb1ELb1EEENS1_21CollectiveEpilogueFwdINS6_IJS8_S8_S9_EEENS6_IJNS7_ILi1EEESH_SH_EEESB_SD_Li128ELb0ELb1ELb1ELb0EEENS1_30DynamicPersistentTileSchedulerILi128ELi128ELb1ELb1ELb0EEEEEEEEEvNT_6ParamsE:
	.zero		1592


//--------------------- .nv.constant0._ZN7cutlass13device_kernelIN5flash19enable_sm80_to_sm89INS1_16FlashAttnFwdSm80INS1_25CollectiveMainloopFwdSm80ILi8ELi1ELb1EN4cute5tupleIJNS5_1CILi128EEENS7_ILi112EEES8_EEELi128ENS_6half_tEfNS_4arch4Sm80ELb1ELb0ELb1ELb1ELb0ELb0ELb1ELb1EEENS1_21CollectiveEpilogueFwdINS6_IJS8_S8_S9_EEENS6_IJNS7_ILi1EEESH_SH_EEESB_SD_Li256ELb1ELb1ELb1ELb0EEENS1_36VarlenDynamicPersistentTileSchedulerILi128ELi112ELi256ELi256ELb1ELb1ELb0ELb1ELb1ELb1EEEEEEEEEvNT_6ParamsE --------------------------
	.section	.nv.constant0._ZN7cutlass13device_kernelIN5flash19enable_sm80_to_sm89INS1_16FlashAttnFwdSm80INS1_25CollectiveMainloopFwdSm80ILi8ELi1ELb1EN4cute5tupleIJNS5_1CILi128EEENS7_ILi112EEES8_EEELi128ENS_6half_tEfNS_4arch4Sm80ELb1ELb0ELb1ELb1ELb0ELb0ELb1ELb1EEENS1_21CollectiveEpilogueFwdINS6_IJS8_S8_S9_EEENS6_IJNS7_ILi1EEESH_SH_EEESB_SD_Li256ELb1ELb1ELb1ELb0EEENS1_36VarlenDynamicPersistentTileSchedulerILi128ELi112ELi256ELi256ELb1ELb1ELb0ELb1ELb1ELb1EEEEEEEEEvNT_6ParamsE,"a",@progbits
	.sectionflags	@""
	.align	4
.nv.constant0._ZN7cutlass13device_kernelIN5flash19enable_sm80_to_sm89INS1_16FlashAttnFwdSm80INS1_25CollectiveMainloopFwdSm80ILi8ELi1ELb1EN4cute5tupleIJNS5_1CILi128EEENS7_ILi112EEES8_EEELi128ENS_6half_tEfNS_4arch4Sm80ELb1ELb0ELb1ELb1ELb0ELb0ELb1ELb1EEENS1_21CollectiveEpilogueFwdINS6_IJS8_S8_S9_EEENS6_IJNS7_ILi1EEESH_SH_EEESB_SD_Li256ELb1ELb1ELb1ELb0EEENS1_36VarlenDynamicPersistentTileSchedulerILi128ELi112ELi256ELi256ELb1ELb1ELb0ELb1ELb1ELb1EEEEEEEEEvNT_6ParamsE:
	.zero		1608


//--------------------- .nv.constant0._ZN7cutlass13device_kernelIN5flash19enable_sm80_to_sm89INS1_16FlashAttnFwdSm80INS1_25CollectiveMainloopFwdSm80ILi8ELi1ELb1EN4cute5tupleIJNS5_1CILi128EEENS7_ILi112EEES8_EEELi128ENS_6half_tEfNS_4arch4Sm80ELb1ELb0ELb1ELb1ELb0ELb1ELb1ELb1EEENS1_21CollectiveEpilogueFwdINS6_IJS8_S8_S9_EEENS6_IJNS7_ILi1EEESH_SH_EEESB_SD_Li256ELb1ELb1ELb1ELb0EEENS1_36VarlenDynamicPersistentTileSchedulerILi128ELi112ELi256ELi256ELb1ELb1ELb0ELb1ELb1ELb1EEEEEEEEEvNT_6ParamsE --------------------------
	.section	.nv.constant0._ZN7cutlass13device_kernelIN5flash19enable_sm80_to_sm89INS1_16FlashAttnFwdSm80INS1_25CollectiveMainloopFwdSm80ILi8ELi1ELb1EN4cute5tupleIJNS5_1CILi128EEENS7_ILi112EEES8_EEELi128ENS_6half_tEfNS_4arch4Sm80ELb1ELb0ELb1ELb1ELb0ELb1ELb1ELb1EEENS1_21CollectiveEpilogueFwdINS6_IJS8_S8_S9_EEENS6_IJNS7_ILi1EEESH_SH_EEESB_SD_Li256ELb1ELb1ELb1ELb0EEENS1_36VarlenDynamicPersistentTileSchedulerILi128ELi112ELi256ELi256ELb1ELb1ELb0ELb1ELb1ELb1EEEEEEEEEvNT_6ParamsE,"a",@progbits
	.sectionflags	@""
	.align	4
.nv.constant0._ZN7cutlass13device_kernelIN5flash19enable_sm80_to_sm89INS1_16FlashAttnFwdSm80INS1_25CollectiveMainloopFwdSm80ILi8ELi1ELb1EN4cute5tupleIJNS5_1CILi128EEENS7_ILi112EEES8_EEELi128ENS_6half_tEfNS_4arch4Sm80ELb1ELb0ELb1ELb1ELb0ELb1ELb1ELb1EEENS1_21CollectiveEpilogueFwdINS6_IJS8_S8_S9_EEENS6_IJNS7_ILi1EEESH_SH_EEESB_SD_Li256ELb1ELb1ELb1ELb0EEENS1_36VarlenDynamicPersistentTileSchedulerILi128ELi112ELi256ELi256ELb1ELb1ELb0ELb1ELb1ELb1EEEEEEEEEvNT_6ParamsE:
	.zero		1608


//--------------------- SYMBOLS --------------------------

	.type		.nv.reservedSmem.offset0,@object
	.size		.nv.reservedSmem.offset0,0x4
